	.target	sm_100a

	.elftype	@"ET_EXEC"


//--------------------- .note.nv.tkinfo           --------------------------
	.section	.note.nv.tkinfo,"",@"SHT_NOTE"
	.sectionflags	@"SHF_NOTE_NV_TKINFO"
	.tkinfo
        /*0018*/ 	.word	0x00000002
        /*0030*/ 	.string	""
        /*0030*/ 	.string	"ptxas"
        /*0030*/ 	.string	"Cuda compilation tools, release 13.0, V13.0.88"
        /*0030*/ 	.string	"Build cuda_13.0.r13.0/compiler.36424714_0"
        /*0030*/ 	.string	"-arch sm_100a -m 64 "



//--------------------- .note.nv.cuinfo           --------------------------
	.section	.note.nv.cuinfo,"",@"SHT_NOTE"
	.sectionflags	@"SHF_NOTE_NV_CUINFO"
        /*0018*/ 	.short	0x0002
        /*001a*/ 	.short	0x0064
        /*001c*/ 	.short	0x0082
	.zero		2


//--------------------- .nv.info                  --------------------------
	.section	.nv.info,"",@"SHT_CUDA_INFO"
	.align	4


	//----- nvinfo : EIATTR_REGCOUNT
	.align		4
        /*0000*/ 	.byte	0x04, 0x2f
        /*0002*/ 	.short	(.L_29 - .L_28)
	.align		4
.L_28:
        /*0004*/ 	.word	index@(_Z25multi_tensor_apply_kernelI18TensorListMetadataILi5EE17LAMBStage1FunctorIfffEJPfffffffEEvlPViT_T0_DpT1_)
        /*0008*/ 	.word	0x00000020


	//----- nvinfo : EIATTR_FRAME_SIZE
	.align		4
.L_29:
        /*000c*/ 	.byte	0x04, 0x11
        /*000e*/ 	.short	(.L_31 - .L_30)
	.align		4
.L_30:
        /*0010*/ 	.word	index@(_Z25multi_tensor_apply_kernelI18TensorListMetadataILi5EE17LAMBStage1FunctorIfffEJPfffffffEEvlPViT_T0_DpT1_)
        /*0014*/ 	.word	0x00000000


	//----- nvinfo : EIATTR_REGCOUNT
	.align		4
.L_31:
        /*0018*/ 	.byte	0x04, 0x2f
        /*001a*/ 	.short	(.L_33 - .L_32)
	.align		4
.L_32:
        /*001c*/ 	.word	index@(_Z25multi_tensor_apply_kernelI18TensorListMetadataILi5EE17LAMBStage1FunctorIffN3c104HalfEEJPfffffffEEvlPViT_T0_DpT1_)
        /*0020*/ 	.word	0x00000020


	//----- nvinfo : EIATTR_FRAME_SIZE
	.align		4
.L_33:
        /*0024*/ 	.byte	0x04, 0x11
        /*0026*/ 	.short	(.L_35 - .L_34)
	.align		4
.L_34:
        /*0028*/ 	.word	index@(_Z25multi_tensor_apply_kernelI18TensorListMetadataILi5EE17LAMBStage1FunctorIffN3c104HalfEEJPfffffffEEvlPViT_T0_DpT1_)
        /*002c*/ 	.word	0x00000000


	//----- nvinfo : EIATTR_REGCOUNT
	.align		4
.L_35:
        /*0030*/ 	.byte	0x04, 0x2f
        /*0032*/ 	.short	(.L_37 - .L_36)
	.align		4
.L_36:
        /*0034*/ 	.word	index@(_Z25multi_tensor_apply_kernelI18TensorListMetadataILi5EE17LAMBStage1FunctorIfN3c104HalfEfEJPfffffffEEvlPViT_T0_DpT1_)
        /*0038*/ 	.word	0x00000020


	//----- nvinfo : EIATTR_FRAME_SIZE
	.align		4
.L_37:
        /*003c*/ 	.byte	0x04, 0x11
        /*003e*/ 	.short	(.L_39 - .L_38)
	.align		4
.L_38:
        /*0040*/ 	.word	index@(_Z25multi_tensor_apply_kernelI18TensorListMetadataILi5EE17LAMBStage1FunctorIfN3c104HalfEfEJPfffffffEEvlPViT_T0_DpT1_)
        /*0044*/ 	.word	0x00000000


	//----- nvinfo : EIATTR_REGCOUNT
	.align		4
.L_39:
        /*0048*/ 	.byte	0x04, 0x2f
        /*004a*/ 	.short	(.L_41 - .L_40)
	.align		4
.L_40:
        /*004c*/ 	.word	index@(_Z25multi_tensor_apply_kernelI18TensorListMetadataILi5EE17LAMBStage1FunctorIfN3c104HalfES4_EJPfffffffEEvlPViT_T0_DpT1_)
        /*0050*/ 	.word	0x00000020


	//----- nvinfo : EIATTR_FRAME_SIZE
	.align		4
.L_41:
        /*0054*/ 	.byte	0x04, 0x11
        /*0056*/ 	.short	(.L_43 - .L_42)
	.align		4
.L_42:
        /*0058*/ 	.word	index@(_Z25multi_tensor_apply_kernelI18TensorListMetadataILi5EE17LAMBStage1FunctorIfN3c104HalfES4_EJPfffffffEEvlPViT_T0_DpT1_)
        /*005c*/ 	.word	0x00000000


	//----- nvinfo : EIATTR_REGCOUNT
	.align		4
.L_43:
        /*0060*/ 	.byte	0x04, 0x2f
        /*0062*/ 	.short	(.L_45 - .L_44)
	.align		4
.L_44:
        /*0064*/ 	.word	index@(_Z25multi_tensor_apply_kernelI18TensorListMetadataILi5EE17LAMBStage1FunctorIN3c104HalfEffEJPfffffffEEvlPViT_T0_DpT1_)
        /*0068*/ 	.word	0x00000028


	//----- nvinfo : EIATTR_FRAME_SIZE
	.align		4
.L_45:
        /*006c*/ 	.byte	0x04, 0x11
        /*006e*/ 	.short	(.L_47 - .L_46)
	.align		4
.L_46:
        /*0070*/ 	.word	index@(_Z25multi_tensor_apply_kernelI18TensorListMetadataILi5EE17LAMBStage1FunctorIN3c104HalfEffEJPfffffffEEvlPViT_T0_DpT1_)
        /*0074*/ 	.word	0x00000000


	//----- nvinfo : EIATTR_REGCOUNT
	.align		4
.L_47:
        /*0078*/ 	.byte	0x04, 0x2f
        /*007a*/ 	.short	(.L_49 - .L_48)
	.align		4
.L_48:
        /*007c*/ 	.word	index@(_Z25multi_tensor_apply_kernelI18TensorListMetadataILi5EE17LAMBStage1FunctorIN3c104HalfEfS4_EJPfffffffEEvlPViT_T0_DpT1_)
        /*0080*/ 	.word	0x00000028


	//----- nvinfo : EIATTR_FRAME_SIZE
	.align		4
.L_49:
        /*0084*/ 	.byte	0x04, 0x11
        /*0086*/ 	.short	(.L_51 - .L_50)
	.align		4
.L_50:
        /*0088*/ 	.word	index@(_Z25multi_tensor_apply_kernelI18TensorListMetadataILi5EE17LAMBStage1FunctorIN3c104HalfEfS4_EJPfffffffEEvlPViT_T0_DpT1_)
        /*008c*/ 	.word	0x00000000


	//----- nvinfo : EIATTR_REGCOUNT
	.align		4
.L_51:
        /*0090*/ 	.byte	0x04, 0x2f
        /*0092*/ 	.short	(.L_53 - .L_52)
	.align		4
.L_52:
        /*0094*/ 	.word	index@(_Z25multi_tensor_apply_kernelI18TensorListMetadataILi5EE17LAMBStage1FunctorIN3c104HalfES4_fEJPfffffffEEvlPViT_T0_DpT1_)
        /*0098*/ 	.word	0x00000020


	//----- nvinfo : EIATTR_FRAME_SIZE
	.align		4
.L_53:
        /*009c*/ 	.byte	0x04, 0x11
        /*009e*/ 	.short	(.L_55 - .L_54)
	.align		4
.L_54:
        /*00a0*/ 	.word	index@(_Z25multi_tensor_apply_kernelI18TensorListMetadataILi5EE17LAMBStage1FunctorIN3c104HalfES4_fEJPfffffffEEvlPViT_T0_DpT1_)
        /*00a4*/ 	.word	0x00000000


	//----- nvinfo : EIATTR_REGCOUNT
	.align		4
.L_55:
        /*00a8*/ 	.byte	0x04, 0x2f
        /*00aa*/ 	.short	(.L_57 - .L_56)
	.align		4
.L_56:
        /*00ac*/ 	.word	index@(_Z25multi_tensor_apply_kernelI18TensorListMetadataILi5EE17LAMBStage1FunctorIN3c104HalfES4_S4_EJPfffffffEEvlPViT_T0_DpT1_)
        /*00b0*/ 	.word	0x00000020


	//----- nvinfo : EIATTR_FRAME_SIZE
	.align		4
.L_57:
        /*00b4*/ 	.byte	0x04, 0x11
        /*00b6*/ 	.short	(.L_59 - .L_58)
	.align		4
.L_58:
        /*00b8*/ 	.word	index@(_Z25multi_tensor_apply_kernelI18TensorListMetadataILi5EE17LAMBStage1FunctorIN3c104HalfES4_S4_EJPfffffffEEvlPViT_T0_DpT1_)
        /*00bc*/ 	.word	0x00000000


	//----- nvinfo : EIATTR_MIN_STACK_SIZE
	.align		4
.L_59:
        /*00c0*/ 	.byte	0x04, 0x12
        /*00c2*/ 	.short	(.L_61 - .L_60)
	.align		4
.L_60:
        /*00c4*/ 	.word	index@(_Z25multi_tensor_apply_kernelI18TensorListMetadataILi5EE17LAMBStage1FunctorIN3c104HalfES4_S4_EJPfffffffEEvlPViT_T0_DpT1_)
        /*00c8*/ 	.word	0x00000000


	//----- nvinfo : EIATTR_MIN_STACK_SIZE
	.align		4
.L_61:
        /*00cc*/ 	.byte	0x04, 0x12
        /*00ce*/ 	.short	(.L_63 - .L_62)
	.align		4
.L_62:
        /*00d0*/ 	.word	index@(_Z25multi_tensor_apply_kernelI18TensorListMetadataILi5EE17LAMBStage1FunctorIN3c104HalfES4_fEJPfffffffEEvlPViT_T0_DpT1_)
        /*00d4*/ 	.word	0x00000000


	//----- nvinfo : EIATTR_MIN_STACK_SIZE
	.align		4
.L_63:
        /*00d8*/ 	.byte	0x04, 0x12
        /*00da*/ 	.short	(.L_65 - .L_64)
	.align		4
.L_64:
        /*00dc*/ 	.word	index@(_Z25multi_tensor_apply_kernelI18TensorListMetadataILi5EE17LAMBStage1FunctorIN3c104HalfEfS4_EJPfffffffEEvlPViT_T0_DpT1_)
        /*00e0*/ 	.word	0x00000000


	//----- nvinfo : EIATTR_MIN_STACK_SIZE
	.align		4
.L_65:
        /*00e4*/ 	.byte	0x04, 0x12
        /*00e6*/ 	.short	(.L_67 - .L_66)
	.align		4
.L_66:
        /*00e8*/ 	.word	index@(_Z25multi_tensor_apply_kernelI18TensorListMetadataILi5EE17LAMBStage1FunctorIN3c104HalfEffEJPfffffffEEvlPViT_T0_DpT1_)
        /*00ec*/ 	.word	0x00000000


	//----- nvinfo : EIATTR_MIN_STACK_SIZE
	.align		4
.L_67:
        /*00f0*/ 	.byte	0x04, 0x12
        /*00f2*/ 	.short	(.L_69 - .L_68)
	.align		4
.L_68:
        /*00f4*/ 	.word	index@(_Z25multi_tensor_apply_kernelI18TensorListMetadataILi5EE17LAMBStage1FunctorIfN3c104HalfES4_EJPfffffffEEvlPViT_T0_DpT1_)
        /*00f8*/ 	.word	0x00000000


	//----- nvinfo : EIATTR_MIN_STACK_SIZE
	.align		4
.L_69:
        /*00fc*/ 	.byte	0x04, 0x12
        /*00fe*/ 	.short	(.L_71 - .L_70)
	.align		4
.L_70:
        /*0100*/ 	.word	index@(_Z25multi_tensor_apply_kernelI18TensorListMetadataILi5EE17LAMBStage1FunctorIfN3c104HalfEfEJPfffffffEEvlPViT_T0_DpT1_)
        /*0104*/ 	.word	0x00000000


	//----- nvinfo : EIATTR_MIN_STACK_SIZE
	.align		4
.L_71:
        /*0108*/ 	.byte	0x04, 0x12
        /*010a*/ 	.short	(.L_73 - .L_72)
	.align		4
.L_72:
        /*010c*/ 	.word	index@(_Z25multi_tensor_apply_kernelI18TensorListMetadataILi5EE17LAMBStage1FunctorIffN3c104HalfEEJPfffffffEEvlPViT_T0_DpT1_)
        /*0110*/ 	.word	0x00000000


	//----- nvinfo : EIATTR_MIN_STACK_SIZE
	.align		4
.L_73:
        /*0114*/ 	.byte	0x04, 0x12
        /*0116*/ 	.short	(.L_75 - .L_74)
	.align		4
.L_74:
        /*0118*/ 	.word	index@(_Z25multi_tensor_apply_kernelI18TensorListMetadataILi5EE17LAMBStage1FunctorIfffEJPfffffffEEvlPViT_T0_DpT1_)
        /*011c*/ 	.word	0x00000000
.L_75:


//--------------------- .nv.compat                --------------------------
	.section	.nv.compat,"",@"SHT_CUDA_COMPAT_INFO"
	.align	4
        /*0000*/ 	.byte	0x02, 0x09, 0x01, 0x00, 0x02, 0x02, 0x01, 0x00, 0x02, 0x05, 0x05, 0x00, 0x03, 0x07, 0x01, 0x01
        /*0010*/ 	.byte	0x02, 0x03, 0x00, 0x00, 0x02, 0x06, 0x01, 0x00, 0x04, 0x0b, 0x08, 0x00, 0x09, 0x00, 0x00, 0x00
        /*0020*/ 	.byte	0x00, 0x00, 0x00, 0x00


//--------------------- .nv.info._Z25multi_tensor_apply_kernelI18TensorListMetadataILi5EE17LAMBStage1FunctorIN3c104HalfES4_S4_EJPfffffffEEvlPViT_T0_DpT1_ --------------------------
	.section	.nv.info._Z25multi_tensor_apply_kernelI18TensorListMetadataILi5EE17LAMBStage1FunctorIN3c104HalfES4_S4_EJPfffffffEEvlPViT_T0_DpT1_,"",@"SHT_CUDA_INFO"
	.sectionflags	@""
	.align	4


	//----- nvinfo : EIATTR_CUDA_API_VERSION
	.align		4
        /*0000*/ 	.byte	0x04, 0x37
        /*0002*/ 	.short	(.L_77 - .L_76)
.L_76:
        /*0004*/ 	.word	0x00000082


	//----- nvinfo : EIATTR_KPARAM_INFO
	.align		4
.L_77:
        /*0008*/ 	.byte	0x04, 0x17
        /*000a*/ 	.short	(.L_79 - .L_78)
.L_78:
        /*000c*/ 	.word	0x00000000
        /*0010*/ 	.short	0x000a
        /*0012*/ 	.short	0x0c1c
        /*0014*/ 	.byte	0x00, 0xf0, 0x11, 0x00


	//----- nvinfo : EIATTR_KPARAM_INFO
	.align		4
.L_79:
        /*0018*/ 	.byte	0x04, 0x17
        /*001a*/ 	.short	(.L_81 - .L_80)
.L_80:
        /*001c*/ 	.word	0x00000000
        /*0020*/ 	.short	0x0009
        /*0022*/ 	.short	0x0c18
        /*0024*/ 	.byte	0x00, 0xf0, 0x11, 0x00


	//----- nvinfo : EIATTR_KPARAM_INFO
	.align		4
.L_81:
        /*0028*/ 	.byte	0x04, 0x17
        /*002a*/ 	.short	(.L_83 - .L_82)
.L_82:
        /*002c*/ 	.word	0x00000000
        /*0030*/ 	.short	0x0008
        /*0032*/ 	.short	0x0c14
        /*0034*/ 	.byte	0x00, 0xf0, 0x11, 0x00


	//----- nvinfo : EIATTR_KPARAM_INFO
	.align		4
.L_83:
        /*0038*/ 	.byte	0x04, 0x17
        /*003a*/ 	.short	(.L_85 - .L_84)
.L_84:
        /*003c*/ 	.word	0x00000000
        /*0040*/ 	.short	0x0007
        /*0042*/ 	.short	0x0c10
        /*0044*/ 	.byte	0x00, 0xf0, 0x11, 0x00


	//----- nvinfo : EIATTR_KPARAM_INFO
	.align		4
.L_85:
        /*0048*/ 	.byte	0x04, 0x17
        /*004a*/ 	.short	(.L_87 - .L_86)
.L_86:
        /*004c*/ 	.word	0x00000000
        /*0050*/ 	.short	0x0006
        /*0052*/ 	.short	0x0c0c
        /*0054*/ 	.byte	0x00, 0xf0, 0x11, 0x00


	//----- nvinfo : EIATTR_KPARAM_INFO
	.align		4
.L_87:
        /*0058*/ 	.byte	0x04, 0x17
        /*005a*/ 	.short	(.L_89 - .L_88)
.L_88:
        /*005c*/ 	.word	0x00000000
        /*0060*/ 	.short	0x0005
        /*0062*/ 	.short	0x0c08
        /*0064*/ 	.byte	0x00, 0xf0, 0x11, 0x00


	//----- nvinfo : EIATTR_KPARAM_INFO
	.align		4
.L_89:
        /*0068*/ 	.byte	0x04, 0x17
        /*006a*/ 	.short	(.L_91 - .L_90)
.L_90:
        /*006c*/ 	.word	0x00000000
        /*0070*/ 	.short	0x0004
        /*0072*/ 	.short	0x0c00
        /*0074*/ 	.byte	0x00, 0xf5, 0x21, 0x00


	//----- nvinfo : EIATTR_KPARAM_INFO
	.align		4
.L_91:
        /*0078*/ 	.byte	0x04, 0x17
        /*007a*/ 	.short	(.L_93 - .L_92)
.L_92:
        /*007c*/ 	.word	0x00000000
        /*0080*/ 	.short	0x0003
        /*0082*/ 	.short	0x0bf8
        /*0084*/ 	.byte	0x00, 0xf0, 0x05, 0x00


	//----- nvinfo : EIATTR_KPARAM_INFO
	.align		4
.L_93:
        /*0088*/ 	.byte	0x04, 0x17
        /*008a*/ 	.short	(.L_95 - .L_94)
.L_94:
        /*008c*/ 	.word	0x00000000
        /*0090*/ 	.short	0x0002
        /*0092*/ 	.short	0x0010
        /*0094*/ 	.byte	0x00, 0xf0, 0xa1, 0x2f


	//----- nvinfo : EIATTR_KPARAM_INFO
	.align		4
.L_95:
        /*0098*/ 	.byte	0x04, 0x17
        /*009a*/ 	.short	(.L_97 - .L_96)
.L_96:
        /*009c*/ 	.word	0x00000000
        /*00a0*/ 	.short	0x0001
        /*00a2*/ 	.short	0x0008
        /*00a4*/ 	.byte	0x00, 0xf5, 0x21, 0x00


	//----- nvinfo : EIATTR_KPARAM_INFO
	.align		4
.L_97:
        /*00a8*/ 	.byte	0x04, 0x17
        /*00aa*/ 	.short	(.L_99 - .L_98)
.L_98:
        /*00ac*/ 	.word	0x00000000
        /*00b0*/ 	.short	0x0000
        /*00b2*/ 	.short	0x0000
        /*00b4*/ 	.byte	0x00, 0xf0, 0x21, 0x00


	//----- nvinfo : EIATTR_SPARSE_MMA_MASK
	.align		4
.L_99:
        /*00b8*/ 	.byte	0x03, 0x50
        /*00ba*/ 	.short	0x0000


	//----- nvinfo : EIATTR_MAXREG_COUNT
	.align		4
        /*00bc*/ 	.byte	0x03, 0x1b
        /*00be*/ 	.short	0x00ff


	//----- nvinfo : EIATTR_MERCURY_ISA_VERSION
	.align		4
        /*00c0*/ 	.byte	0x03, 0x5f
        /*00c2*/ 	.short	0x0101


	//----- nvinfo : EIATTR_VRC_CTA_INIT_COUNT
	.align		4
        /*00c4*/ 	.byte	0x02, 0x4a
	.zero		1
	.zero		1


	//----- nvinfo : EIATTR_EXIT_INSTR_OFFSETS
	.align		4
        /*00c8*/ 	.byte	0x04, 0x1c
        /*00ca*/ 	.short	(.L_101 - .L_100)


	//   ....[0]....
.L_100:
        /*00cc*/ 	.word	0x00000120


	//   ....[1]....
        /*00d0*/ 	.word	0x000014e0


	//----- nvinfo : EIATTR_CRS_STACK_SIZE
	.align		4
.L_101:
        /*00d4*/ 	.byte	0x04, 0x1e
        /*00d6*/ 	.short	(.L_103 - .L_102)
.L_102:
        /*00d8*/ 	.word	0x00000000


	//----- nvinfo : EIATTR_CBANK_PARAM_SIZE
	.align		4
.L_103:
        /*00dc*/ 	.byte	0x03, 0x19
        /*00de*/ 	.short	0x0c20


	//----- nvinfo : EIATTR_PARAM_CBANK
	.align		4
        /*00e0*/ 	.byte	0x04, 0x0a
        /*00e2*/ 	.short	(.L_105 - .L_104)
	.align		4
.L_104:
        /*00e4*/ 	.word	index@(.nv.constant0._Z25multi_tensor_apply_kernelI18TensorListMetadataILi5EE17LAMBStage1FunctorIN3c104HalfES4_S4_EJPfffffffEEvlPViT_T0_DpT1_)
        /*00e8*/ 	.short	0x0380
        /*00ea*/ 	.short	0x0c20


	//----- nvinfo : EIATTR_SW_WAR
	.align		4
.L_105:
        /*00ec*/ 	.byte	0x04, 0x36
        /*00ee*/ 	.short	(.L_107 - .L_106)
.L_106:
        /*00f0*/ 	.word	0x00000008
.L_107:


//--------------------- .nv.info._Z25multi_tensor_apply_kernelI18TensorListMetadataILi5EE17LAMBStage1FunctorIN3c104HalfES4_fEJPfffffffEEvlPViT_T0_DpT1_ --------------------------
	.section	.nv.info._Z25multi_tensor_apply_kernelI18TensorListMetadataILi5EE17LAMBStage1FunctorIN3c104HalfES4_fEJPfffffffEEvlPViT_T0_DpT1_,"",@"SHT_CUDA_INFO"
	.sectionflags	@""
	.align	4


	//----- nvinfo : EIATTR_CUDA_API_VERSION
	.align		4
        /*0000*/ 	.byte	0x04, 0x37
        /*0002*/ 	.short	(.L_109 - .L_108)
.L_108:
        /*0004*/ 	.word	0x00000082


	//----- nvinfo : EIATTR_KPARAM_INFO
	.align		4
.L_109:
        /*0008*/ 	.byte	0x04, 0x17
        /*000a*/ 	.short	(.L_111 - .L_110)
.L_110:
        /*000c*/ 	.word	0x00000000
        /*0010*/ 	.short	0x000a
        /*0012*/ 	.short	0x0c1c
        /*0014*/ 	.byte	0x00, 0xf0, 0x11, 0x00


	//----- nvinfo : EIATTR_KPARAM_INFO
	.align		4
.L_111:
        /*0018*/ 	.byte	0x04, 0x17
        /*001a*/ 	.short	(.L_113 - .L_112)
.L_112:
        /*001c*/ 	.word	0x00000000
        /*0020*/ 	.short	0x0009
        /*0022*/ 	.short	0x0c18
        /*0024*/ 	.byte	0x00, 0xf0, 0x11, 0x00


	//----- nvinfo : EIATTR_KPARAM_INFO
	.align		4
.L_113:
        /*0028*/ 	.byte	0x04, 0x17
        /*002a*/ 	.short	(.L_115 - .L_114)
.L_114:
        /*002c*/ 	.word	0x00000000
        /*0030*/ 	.short	0x0008
        /*0032*/ 	.short	0x0c14
        /*0034*/ 	.byte	0x00, 0xf0, 0x11, 0x00


	//----- nvinfo : EIATTR_KPARAM_INFO
	.align		4
.L_115:
        /*0038*/ 	.byte	0x04, 0x17
        /*003a*/ 	.short	(.L_117 - .L_116)
.L_116:
        /*003c*/ 	.word	0x00000000
        /*0040*/ 	.short	0x0007
        /*0042*/ 	.short	0x0c10
        /*0044*/ 	.byte	0x00, 0xf0, 0x11, 0x00


	//----- nvinfo : EIATTR_KPARAM_INFO
	.align		4
.L_117:
        /*0048*/ 	.byte	0x04, 0x17
        /*004a*/ 	.short	(.L_119 - .L_118)
.L_118:
        /*004c*/ 	.word	0x00000000
        /*0050*/ 	.short	0x0006
        /*0052*/ 	.short	0x0c0c
        /*0054*/ 	.byte	0x00, 0xf0, 0x11, 0x00


	//----- nvinfo : EIATTR_KPARAM_INFO
	.align		4
.L_119:
        /*0058*/ 	.byte	0x04, 0x17
        /*005a*/ 	.short	(.L_121 - .L_120)
.L_120:
        /*005c*/ 	.word	0x00000000
        /*0060*/ 	.short	0x0005
        /*0062*/ 	.short	0x0c08
        /*0064*/ 	.byte	0x00, 0xf0, 0x11, 0x00


	//----- nvinfo : EIATTR_KPARAM_INFO
	.align		4
.L_121:
        /*0068*/ 	.byte	0x04, 0x17
        /*006a*/ 	.short	(.L_123 - .L_122)
.L_122:
        /*006c*/ 	.word	0x00000000
        /*0070*/ 	.short	0x0004
        /*0072*/ 	.short	0x0c00
        /*0074*/ 	.byte	0x00, 0xf5, 0x21, 0x00


	//----- nvinfo : EIATTR_KPARAM_INFO
	.align		4
.L_123:
        /*0078*/ 	.byte	0x04, 0x17
        /*007a*/ 	.short	(.L_125 - .L_124)
.L_124:
        /*007c*/ 	.word	0x00000000
        /*0080*/ 	.short	0x0003
        /*0082*/ 	.short	0x0bf8
        /*0084*/ 	.byte	0x00, 0xf0, 0x05, 0x00


	//----- nvinfo : EIATTR_KPARAM_INFO
	.align		4
.L_125:
        /*0088*/ 	.byte	0x04, 0x17
        /*008a*/ 	.short	(.L_127 - .L_126)
.L_126:
        /*008c*/ 	.word	0x00000000
        /*0090*/ 	.short	0x0002
        /*0092*/ 	.short	0x0010
        /*0094*/ 	.byte	0x00, 0xf0, 0xa1, 0x2f


	//----- nvinfo : EIATTR_KPARAM_INFO
	.align		4
.L_127:
        /*0098*/ 	.byte	0x04, 0x17
        /*009a*/ 	.short	(.L_129 - .L_128)
.L_128:
        /*009c*/ 	.word	0x00000000
        /*00a0*/ 	.short	0x0001
        /*00a2*/ 	.short	0x0008
        /*00a4*/ 	.byte	0x00, 0xf5, 0x21, 0x00


	//----- nvinfo : EIATTR_KPARAM_INFO
	.align		4
.L_129:
        /*00a8*/ 	.byte	0x04, 0x17
        /*00aa*/ 	.short	(.L_131 - .L_130)
.L_130:
        /*00ac*/ 	.word	0x00000000
        /*00b0*/ 	.short	0x0000
        /*00b2*/ 	.short	0x0000
        /*00b4*/ 	.byte	0x00, 0xf0, 0x21, 0x00


	//----- nvinfo : EIATTR_SPARSE_MMA_MASK
	.align		4
.L_131:
        /*00b8*/ 	.byte	0x03, 0x50
        /*00ba*/ 	.short	0x0000


	//----- nvinfo : EIATTR_MAXREG_COUNT
	.align		4
        /*00bc*/ 	.byte	0x03, 0x1b
        /*00be*/ 	.short	0x00ff


	//----- nvinfo : EIATTR_MERCURY_ISA_VERSION
	.align		4
        /*00c0*/ 	.byte	0x03, 0x5f
        /*00c2*/ 	.short	0x0101


	//----- nvinfo : EIATTR_VRC_CTA_INIT_COUNT
	.align		4
        /*00c4*/ 	.byte	0x02, 0x4a
	.zero		1
	.zero		1


	//----- nvinfo : EIATTR_EXIT_INSTR_OFFSETS
	.align		4
        /*00c8*/ 	.byte	0x04, 0x1c
        /*00ca*/ 	.short	(.L_133 - .L_132)


	//   ....[0]....
.L_132:
        /*00cc*/ 	.word	0x00000120


	//   ....[1]....
        /*00d0*/ 	.word	0x000014e0


	//----- nvinfo : EIATTR_CRS_STACK_SIZE
	.align		4
.L_133:
        /*00d4*/ 	.byte	0x04, 0x1e
        /*00d6*/ 	.short	(.L_135 - .L_134)
.L_134:
        /*00d8*/ 	.word	0x00000000


	//----- nvinfo : EIATTR_CBANK_PARAM_SIZE
	.align		4
.L_135:
        /*00dc*/ 	.byte	0x03, 0x19
        /*00de*/ 	.short	0x0c20


	//----- nvinfo : EIATTR_PARAM_CBANK
	.align		4
        /*00e0*/ 	.byte	0x04, 0x0a
        /*00e2*/ 	.short	(.L_137 - .L_136)
	.align		4
.L_136:
        /*00e4*/ 	.word	index@(.nv.constant0._Z25multi_tensor_apply_kernelI18TensorListMetadataILi5EE17LAMBStage1FunctorIN3c104HalfES4_fEJPfffffffEEvlPViT_T0_DpT1_)
        /*00e8*/ 	.short	0x0380
        /*00ea*/ 	.short	0x0c20


	//----- nvinfo : EIATTR_SW_WAR
	.align		4
.L_137:
        /*00ec*/ 	.byte	0x04, 0x36
        /*00ee*/ 	.short	(.L_139 - .L_138)
.L_138:
        /*00f0*/ 	.word	0x00000008
.L_139:


//--------------------- .nv.info._Z25multi_tensor_apply_kernelI18TensorListMetadataILi5EE17LAMBStage1FunctorIN3c104HalfEfS4_EJPfffffffEEvlPViT_T0_DpT1_ --------------------------
	.section	.nv.info._Z25multi_tensor_apply_kernelI18TensorListMetadataILi5EE17LAMBStage1FunctorIN3c104HalfEfS4_EJPfffffffEEvlPViT_T0_DpT1_,"",@"SHT_CUDA_INFO"
	.sectionflags	@""
	.align	4


	//----- nvinfo : EIATTR_CUDA_API_VERSION
	.align		4
        /*0000*/ 	.byte	0x04, 0x37
        /*0002*/ 	.short	(.L_141 - .L_140)
.L_140:
        /*0004*/ 	.word	0x00000082


	//----- nvinfo : EIATTR_KPARAM_INFO
	.align		4
.L_141:
        /*0008*/ 	.byte	0x04, 0x17
        /*000a*/ 	.short	(.L_143 - .L_142)
.L_142:
        /*000c*/ 	.word	0x00000000
        /*0010*/ 	.short	0x000a
        /*0012*/ 	.short	0x0c1c
        /*0014*/ 	.byte	0x00, 0xf0, 0x11, 0x00


	//----- nvinfo : EIATTR_KPARAM_INFO
	.align		4
.L_143:
        /*0018*/ 	.byte	0x04, 0x17
        /*001a*/ 	.short	(.L_145 - .L_144)
.L_144:
        /*001c*/ 	.word	0x00000000
        /*0020*/ 	.short	0x0009
        /*0022*/ 	.short	0x0c18
        /*0024*/ 	.byte	0x00, 0xf0, 0x11, 0x00


	//----- nvinfo : EIATTR_KPARAM_INFO
	.align		4
.L_145:
        /*0028*/ 	.byte	0x04, 0x17
        /*002a*/ 	.short	(.L_147 - .L_146)
.L_146:
        /*002c*/ 	.word	0x00000000
        /*0030*/ 	.short	0x0008
        /*0032*/ 	.short	0x0c14
        /*0034*/ 	.byte	0x00, 0xf0, 0x11, 0x00


	//----- nvinfo : EIATTR_KPARAM_INFO
	.align		4
.L_147:
        /*0038*/ 	.byte	0x04, 0x17
        /*003a*/ 	.short	(.L_149 - .L_148)
.L_148:
        /*003c*/ 	.word	0x00000000
        /*0040*/ 	.short	0x0007
        /*0042*/ 	.short	0x0c10
        /*0044*/ 	.byte	0x00, 0xf0, 0x11, 0x00


	//----- nvinfo : EIATTR_KPARAM_INFO
	.align		4
.L_149:
        /*0048*/ 	.byte	0x04, 0x17
        /*004a*/ 	.short	(.L_151 - .L_150)
.L_150:
        /*004c*/ 	.word	0x00000000
        /*0050*/ 	.short	0x0006
        /*0052*/ 	.short	0x0c0c
        /*0054*/ 	.byte	0x00, 0xf0, 0x11, 0x00


	//----- nvinfo : EIATTR_KPARAM_INFO
	.align		4
.L_151:
        /*0058*/ 	.byte	0x04, 0x17
        /*005a*/ 	.short	(.L_153 - .L_152)
.L_152:
        /*005c*/ 	.word	0x00000000
        /*0060*/ 	.short	0x0005
        /*0062*/ 	.short	0x0c08
        /*0064*/ 	.byte	0x00, 0xf0, 0x11, 0x00


	//----- nvinfo : EIATTR_KPARAM_INFO
	.align		4
.L_153:
        /*0068*/ 	.byte	0x04, 0x17
        /*006a*/ 	.short	(.L_155 - .L_154)
.L_154:
        /*006c*/ 	.word	0x00000000
        /*0070*/ 	.short	0x0004
        /*0072*/ 	.short	0x0c00
        /*0074*/ 	.byte	0x00, 0xf5, 0x21, 0x00


	//----- nvinfo : EIATTR_KPARAM_INFO
	.align		4
.L_155:
        /*0078*/ 	.byte	0x04, 0x17
        /*007a*/ 	.short	(.L_157 - .L_156)
.L_156:
        /*007c*/ 	.word	0x00000000
        /*0080*/ 	.short	0x0003
        /*0082*/ 	.short	0x0bf8
        /*0084*/ 	.byte	0x00, 0xf0, 0x05, 0x00


	//----- nvinfo : EIATTR_KPARAM_INFO
	.align		4
.L_157:
        /*0088*/ 	.byte	0x04, 0x17
        /*008a*/ 	.short	(.L_159 - .L_158)
.L_158:
        /*008c*/ 	.word	0x00000000
        /*0090*/ 	.short	0x0002
        /*0092*/ 	.short	0x0010
        /*0094*/ 	.byte	0x00, 0xf0, 0xa1, 0x2f


	//----- nvinfo : EIATTR_KPARAM_INFO
	.align		4
.L_159:
        /*0098*/ 	.byte	0x04, 0x17
        /*009a*/ 	.short	(.L_161 - .L_160)
.L_160:
        /*009c*/ 	.word	0x00000000
        /*00a0*/ 	.short	0x0001
        /*00a2*/ 	.short	0x0008
        /*00a4*/ 	.byte	0x00, 0xf5, 0x21, 0x00


	//----- nvinfo : EIATTR_KPARAM_INFO
	.align		4
.L_161:
        /*00a8*/ 	.byte	0x04, 0x17
        /*00aa*/ 	.short	(.L_163 - .L_162)
.L_162:
        /*00ac*/ 	.word	0x00000000
        /*00b0*/ 	.short	0x0000
        /*00b2*/ 	.short	0x0000
        /*00b4*/ 	.byte	0x00, 0xf0, 0x21, 0x00


	//----- nvinfo : EIATTR_SPARSE_MMA_MASK
	.align		4
.L_163:
        /*00b8*/ 	.byte	0x03, 0x50
        /*00ba*/ 	.short	0x0000


	//----- nvinfo : EIATTR_MAXREG_COUNT
	.align		4
        /*00bc*/ 	.byte	0x03, 0x1b
        /*00be*/ 	.short	0x00ff


	//----- nvinfo : EIATTR_MERCURY_ISA_VERSION
	.align		4
        /*00c0*/ 	.byte	0x03, 0x5f
        /*00c2*/ 	.short	0x0101


	//----- nvinfo : EIATTR_VRC_CTA_INIT_COUNT
	.align		4
        /*00c4*/ 	.byte	0x02, 0x4a
	.zero		1
	.zero		1


	//----- nvinfo : EIATTR_EXIT_INSTR_OFFSETS
	.align		4
        /*00c8*/ 	.byte	0x04, 0x1c
        /*00ca*/ 	.short	(.L_165 - .L_164)


	//   ....[0]....
.L_164:
        /*00cc*/ 	.word	0x00000100


	//   ....[1]....
        /*00d0*/ 	.word	0x00000ed0


	//----- nvinfo : EIATTR_CRS_STACK_SIZE
	.align		4
.L_165:
        /*00d4*/ 	.byte	0x04, 0x1e
        /*00d6*/ 	.short	(.L_167 - .L_166)
.L_166:
        /*00d8*/ 	.word	0x00000000


	//----- nvinfo : EIATTR_CBANK_PARAM_SIZE
	.align		4
.L_167:
        /*00dc*/ 	.byte	0x03, 0x19
        /*00de*/ 	.short	0x0c20


	//----- nvinfo : EIATTR_PARAM_CBANK
	.align		4
        /*00e0*/ 	.byte	0x04, 0x0a
        /*00e2*/ 	.short	(.L_169 - .L_168)
	.align		4
.L_168:
        /*00e4*/ 	.word	index@(.nv.constant0._Z25multi_tensor_apply_kernelI18TensorListMetadataILi5EE17LAMBStage1FunctorIN3c104HalfEfS4_EJPfffffffEEvlPViT_T0_DpT1_)
        /*00e8*/ 	.short	0x0380
        /*00ea*/ 	.short	0x0c20


	//----- nvinfo : EIATTR_SW_WAR
	.align		4
.L_169:
        /*00ec*/ 	.byte	0x04, 0x36
        /*00ee*/ 	.short	(.L_171 - .L_170)
.L_170:
        /*00f0*/ 	.word	0x00000008
.L_171:


//--------------------- .nv.info._Z25multi_tensor_apply_kernelI18TensorListMetadataILi5EE17LAMBStage1FunctorIN3c104HalfEffEJPfffffffEEvlPViT_T0_DpT1_ --------------------------
	.section	.nv.info._Z25multi_tensor_apply_kernelI18TensorListMetadataILi5EE17LAMBStage1FunctorIN3c104HalfEffEJPfffffffEEvlPViT_T0_DpT1_,"",@"SHT_CUDA_INFO"
	.sectionflags	@""
	.align	4


	//----- nvinfo : EIATTR_CUDA_API_VERSION
	.align		4
        /*0000*/ 	.byte	0x04, 0x37
        /*0002*/ 	.short	(.L_173 - .L_172)
.L_172:
        /*0004*/ 	.word	0x00000082


	//----- nvinfo : EIATTR_KPARAM_INFO
	.align		4
.L_173:
        /*0008*/ 	.byte	0x04, 0x17
        /*000a*/ 	.short	(.L_175 - .L_174)
.L_174:
        /*000c*/ 	.word	0x00000000
        /*0010*/ 	.short	0x000a
        /*0012*/ 	.short	0x0c1c
        /*0014*/ 	.byte	0x00, 0xf0, 0x11, 0x00


	//----- nvinfo : EIATTR_KPARAM_INFO
	.align		4
.L_175:
        /*0018*/ 	.byte	0x04, 0x17
        /*001a*/ 	.short	(.L_177 - .L_176)
.L_176:
        /*001c*/ 	.word	0x00000000
        /*0020*/ 	.short	0x0009
        /*0022*/ 	.short	0x0c18
        /*0024*/ 	.byte	0x00, 0xf0, 0x11, 0x00


	//----- nvinfo : EIATTR_KPARAM_INFO
	.align		4
.L_177:
        /*0028*/ 	.byte	0x04, 0x17
        /*002a*/ 	.short	(.L_179 - .L_178)
.L_178:
        /*002c*/ 	.word	0x00000000
        /*0030*/ 	.short	0x0008
        /*0032*/ 	.short	0x0c14
        /*0034*/ 	.byte	0x00, 0xf0, 0x11, 0x00


	//----- nvinfo : EIATTR_KPARAM_INFO
	.align		4
.L_179:
        /*0038*/ 	.byte	0x04, 0x17
        /*003a*/ 	.short	(.L_181 - .L_180)
.L_180:
        /*003c*/ 	.word	0x00000000
        /*0040*/ 	.short	0x0007
        /*0042*/ 	.short	0x0c10
        /*0044*/ 	.byte	0x00, 0xf0, 0x11, 0x00


	//----- nvinfo : EIATTR_KPARAM_INFO
	.align		4
.L_181:
        /*0048*/ 	.byte	0x04, 0x17
        /*004a*/ 	.short	(.L_183 - .L_182)
.L_182:
        /*004c*/ 	.word	0x00000000
        /*0050*/ 	.short	0x0006
        /*0052*/ 	.short	0x0c0c
        /*0054*/ 	.byte	0x00, 0xf0, 0x11, 0x00


	//----- nvinfo : EIATTR_KPARAM_INFO
	.align		4
.L_183:
        /*0058*/ 	.byte	0x04, 0x17
        /*005a*/ 	.short	(.L_185 - .L_184)
.L_184:
        /*005c*/ 	.word	0x00000000
        /*0060*/ 	.short	0x0005
        /*0062*/ 	.short	0x0c08
        /*0064*/ 	.byte	0x00, 0xf0, 0x11, 0x00


	//----- nvinfo : EIATTR_KPARAM_INFO
	.align		4
.L_185:
        /*0068*/ 	.byte	0x04, 0x17
        /*006a*/ 	.short	(.L_187 - .L_186)
.L_186:
        /*006c*/ 	.word	0x00000000
        /*0070*/ 	.short	0x0004
        /*0072*/ 	.short	0x0c00
        /*0074*/ 	.byte	0x00, 0xf5, 0x21, 0x00


	//----- nvinfo : EIATTR_KPARAM_INFO
	.align		4
.L_187:
        /*0078*/ 	.byte	0x04, 0x17
        /*007a*/ 	.short	(.L_189 - .L_188)
.L_188:
        /*007c*/ 	.word	0x00000000
        /*0080*/ 	.short	0x0003
        /*0082*/ 	.short	0x0bf8
        /*0084*/ 	.byte	0x00, 0xf0, 0x05, 0x00


	//----- nvinfo : EIATTR_KPARAM_INFO
	.align		4
.L_189:
        /*0088*/ 	.byte	0x04, 0x17
        /*008a*/ 	.short	(.L_191 - .L_190)
.L_190:
        /*008c*/ 	.word	0x00000000
        /*0090*/ 	.short	0x0002
        /*0092*/ 	.short	0x0010
        /*0094*/ 	.byte	0x00, 0xf0, 0xa1, 0x2f


	//----- nvinfo : EIATTR_KPARAM_INFO
	.align		4
.L_191:
        /*0098*/ 	.byte	0x04, 0x17
        /*009a*/ 	.short	(.L_193 - .L_192)
.L_192:
        /*009c*/ 	.word	0x00000000
        /*00a0*/ 	.short	0x0001
        /*00a2*/ 	.short	0x0008
        /*00a4*/ 	.byte	0x00, 0xf5, 0x21, 0x00


	//----- nvinfo : EIATTR_KPARAM_INFO
	.align		4
.L_193:
        /*00a8*/ 	.byte	0x04, 0x17
        /*00aa*/ 	.short	(.L_195 - .L_194)
.L_194:
        /*00ac*/ 	.word	0x00000000
        /*00b0*/ 	.short	0x0000
        /*00b2*/ 	.short	0x0000
        /*00b4*/ 	.byte	0x00, 0xf0, 0x21, 0x00


	//----- nvinfo : EIATTR_SPARSE_MMA_MASK
	.align		4
.L_195:
        /*00b8*/ 	.byte	0x03, 0x50
        /*00ba*/ 	.short	0x0000


	//----- nvinfo : EIATTR_MAXREG_COUNT
	.align		4
        /*00bc*/ 	.byte	0x03, 0x1b
        /*00be*/ 	.short	0x00ff


	//----- nvinfo : EIATTR_MERCURY_ISA_VERSION
	.align		4
        /*00c0*/ 	.byte	0x03, 0x5f
        /*00c2*/ 	.short	0x0101


	//----- nvinfo : EIATTR_VRC_CTA_INIT_COUNT
	.align		4
        /*00c4*/ 	.byte	0x02, 0x4a
	.zero		1
	.zero		1


	//----- nvinfo : EIATTR_EXIT_INSTR_OFFSETS
	.align		4
        /*00c8*/ 	.byte	0x04, 0x1c
        /*00ca*/ 	.short	(.L_197 - .L_196)


	//   ....[0]....
.L_196:
        /*00cc*/ 	.word	0x00000100


	//   ....[1]....
        /*00d0*/ 	.word	0x00000e70


	//----- nvinfo : EIATTR_CRS_STACK_SIZE
	.align		4
.L_197:
        /*00d4*/ 	.byte	0x04, 0x1e
        /*00d6*/ 	.short	(.L_199 - .L_198)
.L_198:
        /*00d8*/ 	.word	0x00000000


	//----- nvinfo : EIATTR_CBANK_PARAM_SIZE
	.align		4
.L_199:
        /*00dc*/ 	.byte	0x03, 0x19
        /*00de*/ 	.short	0x0c20


	//----- nvinfo : EIATTR_PARAM_CBANK
	.align		4
        /*00e0*/ 	.byte	0x04, 0x0a
        /*00e2*/ 	.short	(.L_201 - .L_200)
	.align		4
.L_200:
        /*00e4*/ 	.word	index@(.nv.constant0._Z25multi_tensor_apply_kernelI18TensorListMetadataILi5EE17LAMBStage1FunctorIN3c104HalfEffEJPfffffffEEvlPViT_T0_DpT1_)
        /*00e8*/ 	.short	0x0380
        /*00ea*/ 	.short	0x0c20


	//----- nvinfo : EIATTR_SW_WAR
	.align		4
.L_201:
        /*00ec*/ 	.byte	0x04, 0x36
        /*00ee*/ 	.short	(.L_203 - .L_202)
.L_202:
        /*00f0*/ 	.word	0x00000008
.L_203:


//--------------------- .nv.info._Z25multi_tensor_apply_kernelI18TensorListMetadataILi5EE17LAMBStage1FunctorIfN3c104HalfES4_EJPfffffffEEvlPViT_T0_DpT1_ --------------------------
	.section	.nv.info._Z25multi_tensor_apply_kernelI18TensorListMetadataILi5EE17LAMBStage1FunctorIfN3c104HalfES4_EJPfffffffEEvlPViT_T0_DpT1_,"",@"SHT_CUDA_INFO"
	.sectionflags	@""
	.align	4


	//----- nvinfo : EIATTR_CUDA_API_VERSION
	.align		4
        /*0000*/ 	.byte	0x04, 0x37
        /*0002*/ 	.short	(.L_205 - .L_204)
.L_204:
        /*0004*/ 	.word	0x00000082


	//----- nvinfo : EIATTR_KPARAM_INFO
	.align		4
.L_205:
        /*0008*/ 	.byte	0x04, 0x17
        /*000a*/ 	.short	(.L_207 - .L_206)
.L_206:
        /*000c*/ 	.word	0x00000000
        /*0010*/ 	.short	0x000a
        /*0012*/ 	.short	0x0c1c
        /*0014*/ 	.byte	0x00, 0xf0, 0x11, 0x00


	//----- nvinfo : EIATTR_KPARAM_INFO
	.align		4
.L_207:
        /*0018*/ 	.byte	0x04, 0x17
        /*001a*/ 	.short	(.L_209 - .L_208)
.L_208:
        /*001c*/ 	.word	0x00000000
        /*0020*/ 	.short	0x0009
        /*0022*/ 	.short	0x0c18
        /*0024*/ 	.byte	0x00, 0xf0, 0x11, 0x00


	//----- nvinfo : EIATTR_KPARAM_INFO
	.align		4
.L_209:
        /*0028*/ 	.byte	0x04, 0x17
        /*002a*/ 	.short	(.L_211 - .L_210)
.L_210:
        /*002c*/ 	.word	0x00000000
        /*0030*/ 	.short	0x0008
        /*0032*/ 	.short	0x0c14
        /*0034*/ 	.byte	0x00, 0xf0, 0x11, 0x00


	//----- nvinfo : EIATTR_KPARAM_INFO
	.align		4
.L_211:
        /*0038*/ 	.byte	0x04, 0x17
        /*003a*/ 	.short	(.L_213 - .L_212)
.L_212:
        /*003c*/ 	.word	0x00000000
        /*0040*/ 	.short	0x0007
        /*0042*/ 	.short	0x0c10
        /*0044*/ 	.byte	0x00, 0xf0, 0x11, 0x00


	//----- nvinfo : EIATTR_KPARAM_INFO
	.align		4
.L_213:
        /*0048*/ 	.byte	0x04, 0x17
        /*004a*/ 	.short	(.L_215 - .L_214)
.L_214:
        /*004c*/ 	.word	0x00000000
        /*0050*/ 	.short	0x0006
        /*0052*/ 	.short	0x0c0c
        /*0054*/ 	.byte	0x00, 0xf0, 0x11, 0x00


	//----- nvinfo : EIATTR_KPARAM_INFO
	.align		4
.L_215:
        /*0058*/ 	.byte	0x04, 0x17
        /*005a*/ 	.short	(.L_217 - .L_216)
.L_216:
        /*005c*/ 	.word	0x00000000
        /*0060*/ 	.short	0x0005
        /*0062*/ 	.short	0x0c08
        /*0064*/ 	.byte	0x00, 0xf0, 0x11, 0x00


	//----- nvinfo : EIATTR_KPARAM_INFO
	.align		4
.L_217:
        /*0068*/ 	.byte	0x04, 0x17
        /*006a*/ 	.short	(.L_219 - .L_218)
.L_218:
        /*006c*/ 	.word	0x00000000
        /*0070*/ 	.short	0x0004
        /*0072*/ 	.short	0x0c00
        /*0074*/ 	.byte	0x00, 0xf5, 0x21, 0x00


	//----- nvinfo : EIATTR_KPARAM_INFO
	.align		4
.L_219:
        /*0078*/ 	.byte	0x04, 0x17
        /*007a*/ 	.short	(.L_221 - .L_220)
.L_220:
        /*007c*/ 	.word	0x00000000
        /*0080*/ 	.short	0x0003
        /*0082*/ 	.short	0x0bf8
        /*0084*/ 	.byte	0x00, 0xf0, 0x05, 0x00


	//----- nvinfo : EIATTR_KPARAM_INFO
	.align		4
.L_221:
        /*0088*/ 	.byte	0x04, 0x17
        /*008a*/ 	.short	(.L_223 - .L_222)
.L_222:
        /*008c*/ 	.word	0x00000000
        /*0090*/ 	.short	0x0002
        /*0092*/ 	.short	0x0010
        /*0094*/ 	.byte	0x00, 0xf0, 0xa1, 0x2f


	//----- nvinfo : EIATTR_KPARAM_INFO
	.align		4
.L_223:
        /*0098*/ 	.byte	0x04, 0x17
        /*009a*/ 	.short	(.L_225 - .L_224)
.L_224:
        /*009c*/ 	.word	0x00000000
        /*00a0*/ 	.short	0x0001
        /*00a2*/ 	.short	0x0008
        /*00a4*/ 	.byte	0x00, 0xf5, 0x21, 0x00


	//----- nvinfo : EIATTR_KPARAM_INFO
	.align		4
.L_225:
        /*00a8*/ 	.byte	0x04, 0x17
        /*00aa*/ 	.short	(.L_227 - .L_226)
.L_226:
        /*00ac*/ 	.word	0x00000000
        /*00b0*/ 	.short	0x0000
        /*00b2*/ 	.short	0x0000
        /*00b4*/ 	.byte	0x00, 0xf0, 0x21, 0x00


	//----- nvinfo : EIATTR_SPARSE_MMA_MASK
	.align		4
.L_227:
        /*00b8*/ 	.byte	0x03, 0x50
        /*00ba*/ 	.short	0x0000


	//----- nvinfo : EIATTR_MAXREG_COUNT
	.align		4
        /*00bc*/ 	.byte	0x03, 0x1b
        /*00be*/ 	.short	0x00ff


	//----- nvinfo : EIATTR_MERCURY_ISA_VERSION
	.align		4
        /*00c0*/ 	.byte	0x03, 0x5f
        /*00c2*/ 	.short	0x0101


	//----- nvinfo : EIATTR_VRC_CTA_INIT_COUNT
	.align		4
        /*00c4*/ 	.byte	0x02, 0x4a
	.zero		1
	.zero		1


	//----- nvinfo : EIATTR_EXIT_INSTR_OFFSETS
	.align		4
        /*00c8*/ 	.byte	0x04, 0x1c
        /*00ca*/ 	.short	(.L_229 - .L_228)


	//   ....[0]....
.L_228:
        /*00cc*/ 	.word	0x00000120


	//   ....[1]....
        /*00d0*/ 	.word	0x000013f0


	//----- nvinfo : EIATTR_CRS_STACK_SIZE
	.align		4
.L_229:
        /*00d4*/ 	.byte	0x04, 0x1e
        /*00d6*/ 	.short	(.L_231 - .L_230)
.L_230:
        /*00d8*/ 	.word	0x00000000


	//----- nvinfo : EIATTR_CBANK_PARAM_SIZE
	.align		4
.L_231:
        /*00dc*/ 	.byte	0x03, 0x19
        /*00de*/ 	.short	0x0c20


	//----- nvinfo : EIATTR_PARAM_CBANK
	.align		4
        /*00e0*/ 	.byte	0x04, 0x0a
        /*00e2*/ 	.short	(.L_233 - .L_232)
	.align		4
.L_232:
        /*00e4*/ 	.word	index@(.nv.constant0._Z25multi_tensor_apply_kernelI18TensorListMetadataILi5EE17LAMBStage1FunctorIfN3c104HalfES4_EJPfffffffEEvlPViT_T0_DpT1_)
        /*00e8*/ 	.short	0x0380
        /*00ea*/ 	.short	0x0c20


	//----- nvinfo : EIATTR_SW_WAR
	.align		4
.L_233:
        /*00ec*/ 	.byte	0x04, 0x36
        /*00ee*/ 	.short	(.L_235 - .L_234)
.L_234:
        /*00f0*/ 	.word	0x00000008
.L_235:


//--------------------- .nv.info._Z25multi_tensor_apply_kernelI18TensorListMetadataILi5EE17LAMBStage1FunctorIfN3c104HalfEfEJPfffffffEEvlPViT_T0_DpT1_ --------------------------
	.section	.nv.info._Z25multi_tensor_apply_kernelI18TensorListMetadataILi5EE17LAMBStage1FunctorIfN3c104HalfEfEJPfffffffEEvlPViT_T0_DpT1_,"",@"SHT_CUDA_INFO"
	.sectionflags	@""
	.align	4


	//----- nvinfo : EIATTR_CUDA_API_VERSION
	.align		4
        /*0000*/ 	.byte	0x04, 0x37
        /*0002*/ 	.short	(.L_237 - .L_236)
.L_236:
        /*0004*/ 	.word	0x00000082


	//----- nvinfo : EIATTR_KPARAM_INFO
	.align		4
.L_237:
        /*0008*/ 	.byte	0x04, 0x17
        /*000a*/ 	.short	(.L_239 - .L_238)
.L_238:
        /*000c*/ 	.word	0x00000000
        /*0010*/ 	.short	0x000a
        /*0012*/ 	.short	0x0c1c
        /*0014*/ 	.byte	0x00, 0xf0, 0x11, 0x00


	//----- nvinfo : EIATTR_KPARAM_INFO
	.align		4
.L_239:
        /*0018*/ 	.byte	0x04, 0x17
        /*001a*/ 	.short	(.L_241 - .L_240)
.L_240:
        /*001c*/ 	.word	0x00000000
        /*0020*/ 	.short	0x0009
        /*0022*/ 	.short	0x0c18
        /*0024*/ 	.byte	0x00, 0xf0, 0x11, 0x00


	//----- nvinfo : EIATTR_KPARAM_INFO
	.align		4
.L_241:
        /*0028*/ 	.byte	0x04, 0x17
        /*002a*/ 	.short	(.L_243 - .L_242)
.L_242:
        /*002c*/ 	.word	0x00000000
        /*0030*/ 	.short	0x0008
        /*0032*/ 	.short	0x0c14
        /*0034*/ 	.byte	0x00, 0xf0, 0x11, 0x00


	//----- nvinfo : EIATTR_KPARAM_INFO
	.align		4
.L_243:
        /*0038*/ 	.byte	0x04, 0x17
        /*003a*/ 	.short	(.L_245 - .L_244)
.L_244:
        /*003c*/ 	.word	0x00000000
        /*0040*/ 	.short	0x0007
        /*0042*/ 	.short	0x0c10
        /*0044*/ 	.byte	0x00, 0xf0, 0x11, 0x00


	//----- nvinfo : EIATTR_KPARAM_INFO
	.align		4
.L_245:
        /*0048*/ 	.byte	0x04, 0x17
        /*004a*/ 	.short	(.L_247 - .L_246)
.L_246:
        /*004c*/ 	.word	0x00000000
        /*0050*/ 	.short	0x0006
        /*0052*/ 	.short	0x0c0c
        /*0054*/ 	.byte	0x00, 0xf0, 0x11, 0x00


	//----- nvinfo : EIATTR_KPARAM_INFO
	.align		4
.L_247:
        /*0058*/ 	.byte	0x04, 0x17
        /*005a*/ 	.short	(.L_249 - .L_248)
.L_248:
        /*005c*/ 	.word	0x00000000
        /*0060*/ 	.short	0x0005
        /*0062*/ 	.short	0x0c08
        /*0064*/ 	.byte	0x00, 0xf0, 0x11, 0x00


	//----- nvinfo : EIATTR_KPARAM_INFO
	.align		4
.L_249:
        /*0068*/ 	.byte	0x04, 0x17
        /*006a*/ 	.short	(.L_251 - .L_250)
.L_250:
        /*006c*/ 	.word	0x00000000
        /*0070*/ 	.short	0x0004
        /*0072*/ 	.short	0x0c00
        /*0074*/ 	.byte	0x00, 0xf5, 0x21, 0x00


	//----- nvinfo : EIATTR_KPARAM_INFO
	.align		4
.L_251:
        /*0078*/ 	.byte	0x04, 0x17
        /*007a*/ 	.short	(.L_253 - .L_252)
.L_252:
        /*007c*/ 	.word	0x00000000
        /*0080*/ 	.short	0x0003
        /*0082*/ 	.short	0x0bf8
        /*0084*/ 	.byte	0x00, 0xf0, 0x05, 0x00


	//----- nvinfo : EIATTR_KPARAM_INFO
	.align		4
.L_253:
        /*0088*/ 	.byte	0x04, 0x17
        /*008a*/ 	.short	(.L_255 - .L_254)
.L_254:
        /*008c*/ 	.word	0x00000000
        /*0090*/ 	.short	0x0002
        /*0092*/ 	.short	0x0010
        /*0094*/ 	.byte	0x00, 0xf0, 0xa1, 0x2f


	//----- nvinfo : EIATTR_KPARAM_INFO
	.align		4
.L_255:
        /*0098*/ 	.byte	0x04, 0x17
        /*009a*/ 	.short	(.L_257 - .L_256)
.L_256:
        /*009c*/ 	.word	0x00000000
        /*00a0*/ 	.short	0x0001
        /*00a2*/ 	.short	0x0008
        /*00a4*/ 	.byte	0x00, 0xf5, 0x21, 0x00


	//----- nvinfo : EIATTR_KPARAM_INFO
	.align		4
.L_257:
        /*00a8*/ 	.byte	0x04, 0x17
        /*00aa*/ 	.short	(.L_259 - .L_258)
.L_258:
        /*00ac*/ 	.word	0x00000000
        /*00b0*/ 	.short	0x0000
        /*00b2*/ 	.short	0x0000
        /*00b4*/ 	.byte	0x00, 0xf0, 0x21, 0x00


	//----- nvinfo : EIATTR_SPARSE_MMA_MASK
	.align		4
.L_259:
        /*00b8*/ 	.byte	0x03, 0x50
        /*00ba*/ 	.short	0x0000


	//----- nvinfo : EIATTR_MAXREG_COUNT
	.align		4
        /*00bc*/ 	.byte	0x03, 0x1b
        /*00be*/ 	.short	0x00ff


	//----- nvinfo : EIATTR_MERCURY_ISA_VERSION
	.align		4
        /*00c0*/ 	.byte	0x03, 0x5f
        /*00c2*/ 	.short	0x0101


	//----- nvinfo : EIATTR_VRC_CTA_INIT_COUNT
	.align		4
        /*00c4*/ 	.byte	0x02, 0x4a
	.zero		1
	.zero		1


	//----- nvinfo : EIATTR_EXIT_INSTR_OFFSETS
	.align		4
        /*00c8*/ 	.byte	0x04, 0x1c
        /*00ca*/ 	.short	(.L_261 - .L_260)


	//   ....[0]....
.L_260:
        /*00cc*/ 	.word	0x00000120


	//   ....[1]....
        /*00d0*/ 	.word	0x00001410


	//----- nvinfo : EIATTR_CRS_STACK_SIZE
	.align		4
.L_261:
        /*00d4*/ 	.byte	0x04, 0x1e
        /*00d6*/ 	.short	(.L_263 - .L_262)
.L_262:
        /*00d8*/ 	.word	0x00000000


	//----- nvinfo : EIATTR_CBANK_PARAM_SIZE
	.align		4
.L_263:
        /*00dc*/ 	.byte	0x03, 0x19
        /*00de*/ 	.short	0x0c20


	//----- nvinfo : EIATTR_PARAM_CBANK
	.align		4
        /*00e0*/ 	.byte	0x04, 0x0a
        /*00e2*/ 	.short	(.L_265 - .L_264)
	.align		4
.L_264:
        /*00e4*/ 	.word	index@(.nv.constant0._Z25multi_tensor_apply_kernelI18TensorListMetadataILi5EE17LAMBStage1FunctorIfN3c104HalfEfEJPfffffffEEvlPViT_T0_DpT1_)
        /*00e8*/ 	.short	0x0380
        /*00ea*/ 	.short	0x0c20


	//----- nvinfo : EIATTR_SW_WAR
	.align		4
.L_265:
        /*00ec*/ 	.byte	0x04, 0x36
        /*00ee*/ 	.short	(.L_267 - .L_266)
.L_266:
        /*00f0*/ 	.word	0x00000008
.L_267:


//--------------------- .nv.info._Z25multi_tensor_apply_kernelI18TensorListMetadataILi5EE17LAMBStage1FunctorIffN3c104HalfEEJPfffffffEEvlPViT_T0_DpT1_ --------------------------
	.section	.nv.info._Z25multi_tensor_apply_kernelI18TensorListMetadataILi5EE17LAMBStage1FunctorIffN3c104HalfEEJPfffffffEEvlPViT_T0_DpT1_,"",@"SHT_CUDA_INFO"
	.sectionflags	@""
	.align	4


	//----- nvinfo : EIATTR_CUDA_API_VERSION
	.align		4
        /*0000*/ 	.byte	0x04, 0x37
        /*0002*/ 	.short	(.L_269 - .L_268)
.L_268:
        /*0004*/ 	.word	0x00000082


	//----- nvinfo : EIATTR_KPARAM_INFO
	.align		4
.L_269:
        /*0008*/ 	.byte	0x04, 0x17
        /*000a*/ 	.short	(.L_271 - .L_270)
.L_270:
        /*000c*/ 	.word	0x00000000
        /*0010*/ 	.short	0x000a
        /*0012*/ 	.short	0x0c1c
        /*0014*/ 	.byte	0x00, 0xf0, 0x11, 0x00


	//----- nvinfo : EIATTR_KPARAM_INFO
	.align		4
.L_271:
        /*0018*/ 	.byte	0x04, 0x17
        /*001a*/ 	.short	(.L_273 - .L_272)
.L_272:
        /*001c*/ 	.word	0x00000000
        /*0020*/ 	.short	0x0009
        /*0022*/ 	.short	0x0c18
        /*0024*/ 	.byte	0x00, 0xf0, 0x11, 0x00


	//----- nvinfo : EIATTR_KPARAM_INFO
	.align		4
.L_273:
        /*0028*/ 	.byte	0x04, 0x17
        /*002a*/ 	.short	(.L_275 - .L_274)
.L_274:
        /*002c*/ 	.word	0x00000000
        /*0030*/ 	.short	0x0008
        /*0032*/ 	.short	0x0c14
        /*0034*/ 	.byte	0x00, 0xf0, 0x11, 0x00


	//----- nvinfo : EIATTR_KPARAM_INFO
	.align		4
.L_275:
        /*0038*/ 	.byte	0x04, 0x17
        /*003a*/ 	.short	(.L_277 - .L_276)
.L_276:
        /*003c*/ 	.word	0x00000000
        /*0040*/ 	.short	0x0007
        /*0042*/ 	.short	0x0c10
        /*0044*/ 	.byte	0x00, 0xf0, 0x11, 0x00


	//----- nvinfo : EIATTR_KPARAM_INFO
	.align		4
.L_277:
        /*0048*/ 	.byte	0x04, 0x17
        /*004a*/ 	.short	(.L_279 - .L_278)
.L_278:
        /*004c*/ 	.word	0x00000000
        /*0050*/ 	.short	0x0006
        /*0052*/ 	.short	0x0c0c
        /*0054*/ 	.byte	0x00, 0xf0, 0x11, 0x00


	//----- nvinfo : EIATTR_KPARAM_INFO
	.align		4
.L_279:
        /*0058*/ 	.byte	0x04, 0x17
        /*005a*/ 	.short	(.L_281 - .L_280)
.L_280:
        /*005c*/ 	.word	0x00000000
        /*0060*/ 	.short	0x0005
        /*0062*/ 	.short	0x0c08
        /*0064*/ 	.byte	0x00, 0xf0, 0x11, 0x00


	//----- nvinfo : EIATTR_KPARAM_INFO
	.align		4
.L_281:
        /*0068*/ 	.byte	0x04, 0x17
        /*006a*/ 	.short	(.L_283 - .L_282)
.L_282:
        /*006c*/ 	.word	0x00000000
        /*0070*/ 	.short	0x0004
        /*0072*/ 	.short	0x0c00
        /*0074*/ 	.byte	0x00, 0xf5, 0x21, 0x00


	//----- nvinfo : EIATTR_KPARAM_INFO
	.align		4
.L_283:
        /*0078*/ 	.byte	0x04, 0x17
        /*007a*/ 	.short	(.L_285 - .L_284)
.L_284:
        /*007c*/ 	.word	0x00000000
        /*0080*/ 	.short	0x0003
        /*0082*/ 	.short	0x0bf8
        /*0084*/ 	.byte	0x00, 0xf0, 0x05, 0x00


	//----- nvinfo : EIATTR_KPARAM_INFO
	.align		4
.L_285:
        /*0088*/ 	.byte	0x04, 0x17
        /*008a*/ 	.short	(.L_287 - .L_286)
.L_286:
        /*008c*/ 	.word	0x00000000
        /*0090*/ 	.short	0x0002
        /*0092*/ 	.short	0x0010
        /*0094*/ 	.byte	0x00, 0xf0, 0xa1, 0x2f


	//----- nvinfo : EIATTR_KPARAM_INFO
	.align		4
.L_287:
        /*0098*/ 	.byte	0x04, 0x17
        /*009a*/ 	.short	(.L_289 - .L_288)
.L_288:
        /*009c*/ 	.word	0x00000000
        /*00a0*/ 	.short	0x0001
        /*00a2*/ 	.short	0x0008
        /*00a4*/ 	.byte	0x00, 0xf5, 0x21, 0x00


	//----- nvinfo : EIATTR_KPARAM_INFO
	.align		4
.L_289:
        /*00a8*/ 	.byte	0x04, 0x17
        /*00aa*/ 	.short	(.L_291 - .L_290)
.L_290:
        /*00ac*/ 	.word	0x00000000
        /*00b0*/ 	.short	0x0000
        /*00b2*/ 	.short	0x0000
        /*00b4*/ 	.byte	0x00, 0xf0, 0x21, 0x00


	//----- nvinfo : EIATTR_SPARSE_MMA_MASK
	.align		4
.L_291:
        /*00b8*/ 	.byte	0x03, 0x50
        /*00ba*/ 	.short	0x0000


	//----- nvinfo : EIATTR_MAXREG_COUNT
	.align		4
        /*00bc*/ 	.byte	0x03, 0x1b
        /*00be*/ 	.short	0x00ff


	//----- nvinfo : EIATTR_MERCURY_ISA_VERSION
	.align		4
        /*00c0*/ 	.byte	0x03, 0x5f
        /*00c2*/ 	.short	0x0101


	//----- nvinfo : EIATTR_VRC_CTA_INIT_COUNT
	.align		4
        /*00c4*/ 	.byte	0x02, 0x4a
	.zero		1
	.zero		1


	//----- nvinfo : EIATTR_EXIT_INSTR_OFFSETS
	.align		4
        /*00c8*/ 	.byte	0x04, 0x1c
        /*00ca*/ 	.short	(.L_293 - .L_292)


	//   ....[0]....
.L_292:
        /*00cc*/ 	.word	0x00000120


	//   ....[1]....
        /*00d0*/ 	.word	0x00000ec0


	//----- nvinfo : EIATTR_CRS_STACK_SIZE
	.align		4
.L_293:
        /*00d4*/ 	.byte	0x04, 0x1e
        /*00d6*/ 	.short	(.L_295 - .L_294)
.L_294:
        /*00d8*/ 	.word	0x00000000


	//----- nvinfo : EIATTR_CBANK_PARAM_SIZE
	.align		4
.L_295:
        /*00dc*/ 	.byte	0x03, 0x19
        /*00de*/ 	.short	0x0c20


	//----- nvinfo : EIATTR_PARAM_CBANK
	.align		4
        /*00e0*/ 	.byte	0x04, 0x0a
        /*00e2*/ 	.short	(.L_297 - .L_296)
	.align		4
.L_296:
        /*00e4*/ 	.word	index@(.nv.constant0._Z25multi_tensor_apply_kernelI18TensorListMetadataILi5EE17LAMBStage1FunctorIffN3c104HalfEEJPfffffffEEvlPViT_T0_DpT1_)
        /*00e8*/ 	.short	0x0380
        /*00ea*/ 	.short	0x0c20


	//----- nvinfo : EIATTR_SW_WAR
	.align		4
.L_297:
        /*00ec*/ 	.byte	0x04, 0x36
        /*00ee*/ 	.short	(.L_299 - .L_298)
.L_298:
        /*00f0*/ 	.word	0x00000008
.L_299:


//--------------------- .nv.info._Z25multi_tensor_apply_kernelI18TensorListMetadataILi5EE17LAMBStage1FunctorIfffEJPfffffffEEvlPViT_T0_DpT1_ --------------------------
	.section	.nv.info._Z25multi_tensor_apply_kernelI18TensorListMetadataILi5EE17LAMBStage1FunctorIfffEJPfffffffEEvlPViT_T0_DpT1_,"",@"SHT_CUDA_INFO"
	.sectionflags	@""
	.align	4


	//----- nvinfo : EIATTR_CUDA_API_VERSION
	.align		4
        /*0000*/ 	.byte	0x04, 0x37
        /*0002*/ 	.short	(.L_301 - .L_300)
.L_300:
        /*0004*/ 	.word	0x00000082


	//----- nvinfo : EIATTR_KPARAM_INFO
	.align		4
.L_301:
        /*0008*/ 	.byte	0x04, 0x17
        /*000a*/ 	.short	(.L_303 - .L_302)
.L_302:
        /*000c*/ 	.word	0x00000000
        /*0010*/ 	.short	0x000a
        /*0012*/ 	.short	0x0c1c
        /*0014*/ 	.byte	0x00, 0xf0, 0x11, 0x00


	//----- nvinfo : EIATTR_KPARAM_INFO
	.align		4
.L_303:
        /*0018*/ 	.byte	0x04, 0x17
        /*001a*/ 	.short	(.L_305 - .L_304)
.L_304:
        /*001c*/ 	.word	0x00000000
        /*0020*/ 	.short	0x0009
        /*0022*/ 	.short	0x0c18
        /*0024*/ 	.byte	0x00, 0xf0, 0x11, 0x00


	//----- nvinfo : EIATTR_KPARAM_INFO
	.align		4
.L_305:
        /*0028*/ 	.byte	0x04, 0x17
        /*002a*/ 	.short	(.L_307 - .L_306)
.L_306:
        /*002c*/ 	.word	0x00000000
        /*0030*/ 	.short	0x0008
        /*0032*/ 	.short	0x0c14
        /*0034*/ 	.byte	0x00, 0xf0, 0x11, 0x00


	//----- nvinfo : EIATTR_KPARAM_INFO
	.align		4
.L_307:
        /*0038*/ 	.byte	0x04, 0x17
        /*003a*/ 	.short	(.L_309 - .L_308)
.L_308:
        /*003c*/ 	.word	0x00000000
        /*0040*/ 	.short	0x0007
        /*0042*/ 	.short	0x0c10
        /*0044*/ 	.byte	0x00, 0xf0, 0x11, 0x00


	//----- nvinfo : EIATTR_KPARAM_INFO
	.align		4
.L_309:
        /*0048*/ 	.byte	0x04, 0x17
        /*004a*/ 	.short	(.L_311 - .L_310)
.L_310:
        /*004c*/ 	.word	0x00000000
        /*0050*/ 	.short	0x0006
        /*0052*/ 	.short	0x0c0c
        /*0054*/ 	.byte	0x00, 0xf0, 0x11, 0x00


	//----- nvinfo : EIATTR_KPARAM_INFO
	.align		4
.L_311:
        /*0058*/ 	.byte	0x04, 0x17
        /*005a*/ 	.short	(.L_313 - .L_312)
.L_312:
        /*005c*/ 	.word	0x00000000
        /*0060*/ 	.short	0x0005
        /*0062*/ 	.short	0x0c08
        /*0064*/ 	.byte	0x00, 0xf0, 0x11, 0x00


	//----- nvinfo : EIATTR_KPARAM_INFO
	.align		4
.L_313:
        /*0068*/ 	.byte	0x04, 0x17
        /*006a*/ 	.short	(.L_315 - .L_314)
.L_314:
        /*006c*/ 	.word	0x00000000
        /*0070*/ 	.short	0x0004
        /*0072*/ 	.short	0x0c00
        /*0074*/ 	.byte	0x00, 0xf5, 0x21, 0x00


	//----- nvinfo : EIATTR_KPARAM_INFO
	.align		4
.L_315:
        /*0078*/ 	.byte	0x04, 0x17
        /*007a*/ 	.short	(.L_317 - .L_316)
.L_316:
        /*007c*/ 	.word	0x00000000
        /*0080*/ 	.short	0x0003
        /*0082*/ 	.short	0x0bf8
        /*0084*/ 	.byte	0x00, 0xf0, 0x05, 0x00


	//----- nvinfo : EIATTR_KPARAM_INFO
	.align		4
.L_317:
        /*0088*/ 	.byte	0x04, 0x17
        /*008a*/ 	.short	(.L_319 - .L_318)
.L_318:
        /*008c*/ 	.word	0x00000000
        /*0090*/ 	.short	0x0002
        /*0092*/ 	.short	0x0010
        /*0094*/ 	.byte	0x00, 0xf0, 0xa1, 0x2f


	//----- nvinfo : EIATTR_KPARAM_INFO
	.align		4
.L_319:
        /*0098*/ 	.byte	0x04, 0x17
        /*009a*/ 	.short	(.L_321 - .L_320)
.L_320:
        /*009c*/ 	.word	0x00000000
        /*00a0*/ 	.short	0x0001
        /*00a2*/ 	.short	0x0008
        /*00a4*/ 	.byte	0x00, 0xf5, 0x21, 0x00


	//----- nvinfo : EIATTR_KPARAM_INFO
	.align		4
.L_321:
        /*00a8*/ 	.byte	0x04, 0x17
        /*00aa*/ 	.short	(.L_323 - .L_322)
.L_322:
        /*00ac*/ 	.word	0x00000000
        /*00b0*/ 	.short	0x0000
        /*00b2*/ 	.short	0x0000
        /*00b4*/ 	.byte	0x00, 0xf0, 0x21, 0x00


	//----- nvinfo : EIATTR_SPARSE_MMA_MASK
	.align		4
.L_323:
        /*00b8*/ 	.byte	0x03, 0x50
        /*00ba*/ 	.short	0x0000


	//----- nvinfo : EIATTR_MAXREG_COUNT
	.align		4
        /*00bc*/ 	.byte	0x03, 0x1b
        /*00be*/ 	.short	0x00ff


	//----- nvinfo : EIATTR_MERCURY_ISA_VERSION
	.align		4
        /*00c0*/ 	.byte	0x03, 0x5f
        /*00c2*/ 	.short	0x0101


	//----- nvinfo : EIATTR_VRC_CTA_INIT_COUNT
	.align		4
        /*00c4*/ 	.byte	0x02, 0x4a
	.zero		1
	.zero		1


	//----- nvinfo : EIATTR_EXIT_INSTR_OFFSETS
	.align		4
        /*00c8*/ 	.byte	0x04, 0x1c
        /*00ca*/ 	.short	(.L_325 - .L_324)


	//   ....[0]....
.L_324:
        /*00cc*/ 	.word	0x00000120


	//   ....[1]....
        /*00d0*/ 	.word	0x00000e80


	//----- nvinfo : EIATTR_CRS_STACK_SIZE
	.align		4
.L_325:
        /*00d4*/ 	.byte	0x04, 0x1e
        /*00d6*/ 	.short	(.L_327 - .L_326)
.L_326:
        /*00d8*/ 	.word	0x00000000


	//----- nvinfo : EIATTR_CBANK_PARAM_SIZE
	.align		4
.L_327:
        /*00dc*/ 	.byte	0x03, 0x19
        /*00de*/ 	.short	0x0c20


	//----- nvinfo : EIATTR_PARAM_CBANK
	.align		4
        /*00e0*/ 	.byte	0x04, 0x0a
        /*00e2*/ 	.short	(.L_329 - .L_328)
	.align		4
.L_328:
        /*00e4*/ 	.word	index@(.nv.constant0._Z25multi_tensor_apply_kernelI18TensorListMetadataILi5EE17LAMBStage1FunctorIfffEJPfffffffEEvlPViT_T0_DpT1_)
        /*00e8*/ 	.short	0x0380
        /*00ea*/ 	.short	0x0c20


	//----- nvinfo : EIATTR_SW_WAR
	.align		4
.L_329:
        /*00ec*/ 	.byte	0x04, 0x36
        /*00ee*/ 	.short	(.L_331 - .L_330)
.L_330:
        /*00f0*/ 	.word	0x00000008
.L_331:


//--------------------- .nv.callgraph             --------------------------
	.section	.nv.callgraph,"",@"SHT_CUDA_CALLGRAPH"
	.align	4
	.sectionentsize	8
	.align		4
        /*0000*/ 	.word	0x00000000
	.align		4
        /*0004*/ 	.word	0xffffffff
	.align		4
        /*0008*/ 	.word	0x00000000
	.align		4
        /*000c*/ 	.word	0xfffffffe
	.align		4
        /*0010*/ 	.word	0x00000000
	.align		4
        /*0014*/ 	.word	0xfffffffd
	.align		4
        /*0018*/ 	.word	0x00000000
	.align		4
        /*001c*/ 	.word	0xfffffffc


//--------------------- .nv.constant4             --------------------------
	.section	.nv.constant4,"a",@progbits
	.align	8
	.align		8
.nv.constant4:
        /*0000*/ 	.dword	_ZN59_INTERNAL_a5eadf6a_28_multi_tensor_lamb_stage_1_cu_27039d214cuda3std3__45__cpo5beginE
	.align		8
        /*0008*/ 	.dword	_ZN59_INTERNAL_a5eadf6a_28_multi_tensor_lamb_stage_1_cu_27039d214cuda3std3__45__cpo3endE
	.align		8
        /*0010*/ 	.dword	_ZN59_INTERNAL_a5eadf6a_28_multi_tensor_lamb_stage_1_cu_27039d214cuda3std3__45__cpo6cbeginE
	.align		8
        /*0018*/ 	.dword	_ZN59_INTERNAL_a5eadf6a_28_multi_tensor_lamb_stage_1_cu_27039d214cuda3std3__45__cpo4cendE
	.align		8
        /*0020*/ 	.dword	_ZN59_INTERNAL_a5eadf6a_28_multi_tensor_lamb_stage_1_cu_27039d214cuda3std3__45__cpo6rbeginE
	.align		8
        /*0028*/ 	.dword	_ZN59_INTERNAL_a5eadf6a_28_multi_tensor_lamb_stage_1_cu_27039d214cuda3std3__45__cpo4rendE
	.align		8
        /*0030*/ 	.dword	_ZN59_INTERNAL_a5eadf6a_28_multi_tensor_lamb_stage_1_cu_27039d214cuda3std3__45__cpo7crbeginE
	.align		8
        /*0038*/ 	.dword	_ZN59_INTERNAL_a5eadf6a_28_multi_tensor_lamb_stage_1_cu_27039d214cuda3std3__45__cpo5crendE
	.align		8
        /*0040*/ 	.dword	_ZN59_INTERNAL_a5eadf6a_28_multi_tensor_lamb_stage_1_cu_27039d214cuda3std3__461_GLOBAL__N__a5eadf6a_28_multi_tensor_lamb_stage_1_cu_27039d216ignoreE
	.align		8
        /*0048*/ 	.dword	_ZN59_INTERNAL_a5eadf6a_28_multi_tensor_lamb_stage_1_cu_27039d214cuda3std3__419piecewise_constructE
	.align		8
        /*0050*/ 	.dword	_ZN59_INTERNAL_a5eadf6a_28_multi_tensor_lamb_stage_1_cu_27039d214cuda3std3__48in_placeE
	.align		8
        /*0058*/ 	.dword	_ZN59_INTERNAL_a5eadf6a_28_multi_tensor_lamb_stage_1_cu_27039d214cuda3std3__420unreachable_sentinelE
	.align		8
        /*0060*/ 	.dword	_ZN59_INTERNAL_a5eadf6a_28_multi_tensor_lamb_stage_1_cu_27039d214cuda3std6ranges3__45__cpo4swapE
	.align		8
        /*0068*/ 	.dword	_ZN59_INTERNAL_a5eadf6a_28_multi_tensor_lamb_stage_1_cu_27039d214cuda3std6ranges3__45__cpo9iter_moveE
	.align		8
        /*0070*/ 	.dword	_ZN59_INTERNAL_a5eadf6a_28_multi_tensor_lamb_stage_1_cu_27039d214cuda3std6ranges3__45__cpo5beginE
	.align		8
        /*0078*/ 	.dword	_ZN59_INTERNAL_a5eadf6a_28_multi_tensor_lamb_stage_1_cu_27039d214cuda3std6ranges3__45__cpo3endE
	.align		8
        /*0080*/ 	.dword	_ZN59_INTERNAL_a5eadf6a_28_multi_tensor_lamb_stage_1_cu_27039d214cuda3std6ranges3__45__cpo6cbeginE
	.align		8
        /*0088*/ 	.dword	_ZN59_INTERNAL_a5eadf6a_28_multi_tensor_lamb_stage_1_cu_27039d214cuda3std6ranges3__45__cpo4cendE
	.align		8
        /*0090*/ 	.dword	_ZN59_INTERNAL_a5eadf6a_28_multi_tensor_lamb_stage_1_cu_27039d214cuda3std6ranges3__45__cpo7advanceE
	.align		8
        /*0098*/ 	.dword	_ZN59_INTERNAL_a5eadf6a_28_multi_tensor_lamb_stage_1_cu_27039d214cuda3std6ranges3__45__cpo9iter_swapE
	.align		8
        /*00a0*/ 	.dword	_ZN59_INTERNAL_a5eadf6a_28_multi_tensor_lamb_stage_1_cu_27039d214cuda3std6ranges3__45__cpo4nextE
	.align		8
        /*00a8*/ 	.dword	_ZN59_INTERNAL_a5eadf6a_28_multi_tensor_lamb_stage_1_cu_27039d214cuda3std6ranges3__45__cpo4prevE
	.align		8
        /*00b0*/ 	.dword	_ZN59_INTERNAL_a5eadf6a_28_multi_tensor_lamb_stage_1_cu_27039d214cuda3std6ranges3__45__cpo4dataE
	.align		8
        /*00b8*/ 	.dword	_ZN59_INTERNAL_a5eadf6a_28_multi_tensor_lamb_stage_1_cu_27039d214cuda3std6ranges3__45__cpo5cdataE
	.align		8
        /*00c0*/ 	.dword	_ZN59_INTERNAL_a5eadf6a_28_multi_tensor_lamb_stage_1_cu_27039d214cuda3std6ranges3__45__cpo4sizeE
	.align		8
        /*00c8*/ 	.dword	_ZN59_INTERNAL_a5eadf6a_28_multi_tensor_lamb_stage_1_cu_27039d214cuda3std6ranges3__45__cpo5ssizeE
	.align		8
        /*00d0*/ 	.dword	_ZN59_INTERNAL_a5eadf6a_28_multi_tensor_lamb_stage_1_cu_27039d214cuda3std6ranges3__45__cpo8distanceE
	.align		8
        /*00d8*/ 	.dword	_ZN59_INTERNAL_a5eadf6a_28_multi_tensor_lamb_stage_1_cu_27039d216thrust24THRUST_300001_SM_1000_NS6system6detail10sequential3seqE


//--------------------- .text._Z25multi_tensor_apply_kernelI18TensorListMetadataILi5EE17LAMBStage1FunctorIN3c104HalfES4_S4_EJPfffffffEEvlPViT_T0_DpT1_ --------------------------
	.section	.text._Z25multi_tensor_apply_kernelI18TensorListMetadataILi5EE17LAMBStage1FunctorIN3c104HalfES4_S4_EJPfffffffEEvlPViT_T0_DpT1_,"ax",@progbits
	.align	128
        .global         _Z25multi_tensor_apply_kernelI18TensorListMetadataILi5EE17LAMBStage1FunctorIN3c104HalfES4_S4_EJPfffffffEEvlPViT_T0_DpT1_
        .type           _Z25multi_tensor_apply_kernelI18TensorListMetadataILi5EE17LAMBStage1FunctorIN3c104HalfES4_S4_EJPfffffffEEvlPViT_T0_DpT1_,@function
        .size           _Z25multi_tensor_apply_kernelI18TensorListMetadataILi5EE17LAMBStage1FunctorIN3c104HalfES4_S4_EJPfffffffEEvlPViT_T0_DpT1_,(.L_x_80 - _Z25multi_tensor_apply_kernelI18TensorListMetadataILi5EE17LAMBStage1FunctorIN3c104HalfES4_S4_EJPfffffffEEvlPViT_T0_DpT1_)
        .other          _Z25multi_tensor_apply_kernelI18TensorListMetadataILi5EE17LAMBStage1FunctorIN3c104HalfES4_S4_EJPfffffffEEvlPViT_T0_DpT1_,@"STO_CUDA_ENTRY STV_DEFAULT"
_Z25multi_tensor_apply_kernelI18TensorListMetadataILi5EE17LAMBStage1FunctorIN3c104HalfES4_S4_EJPfffffffEEvlPViT_T0_DpT1_:
.text._Z25multi_tensor_apply_kernelI18TensorListMetadataILi5EE17LAMBStage1FunctorIN3c104HalfES4_S4_EJPfffffffEEvlPViT_T0_DpT1_:
[----:B------:R-:W-:Y:S08]  /*0000*/  LDC R1, c[0x0][0x37c] ;  /* 0x0000df00ff017b82 */ /* 0x000ff00000000800 */
[----:B------:R-:W0:Y:S01]  /*0010*/  S2UR UR4, SR_CTAID.X ;  /* 0x00000000000479c3 */ /* 0x000e220000002500 */
[----:B------:R-:W-:Y:S01]  /*0020*/  UMOV UR6, 0x10 ;  /* 0x0000001000067882 */ /* 0x000fe20000000000 */
[----:B------:R-:W1:Y:S06]  /*0030*/  LDCU UR9, c[0x0][0x380] ;  /* 0x00007000ff0977ac */ /* 0x000e6c0008000800 */
[----:B------:R-:W2:Y:S08]  /*0040*/  LDC R5, c[0x0][0xf70] ;  /* 0x0003dc00ff057b82 */ /* 0x000eb00000000800 */
[----:B------:R-:W3:Y:S01]  /*0050*/  LDC.64 R2, c[0x0][0xf80] ;  /* 0x0003e000ff027b82 */ /* 0x000ee20000000a00 */
[----:B0-----:R-:W0:Y:S01]  /*0060*/  LDCU.U8 UR7, c[0x0][UR4+0x930] ;  /* 0x00012600040777ac */ /* 0x001e220008000000 */
[----:B------:R-:W-:-:S04]  /*0070*/  UIADD3 UR5, UPT, UPT, UR4, 0x10, URZ ;  /* 0x0000001004057890 */ /* 0x000fc8000fffe0ff */
[----:B------:R-:W-:Y:S02]  /*0080*/  UIMAD UR4, UR4, 0x3, UR5 ;  /* 0x00000003040478a4 */ /* 0x000fe4000f8e0205 */
[----:B0-----:R-:W-:-:S10]  /*0090*/  ULEA UR6, UR7, UR6, 0x3 ;  /* 0x0000000607067291 */ /* 0x001fd4000f8e18ff */
[----:B------:R-:W1:Y:S02]  /*00a0*/  LDCU UR4, c[0x0][UR4+0xa60] ;  /* 0x00014c00040477ac */ /* 0x000e640008000800 */
[----:B------:R-:W0:Y:S01]  /*00b0*/  LDCU UR5, c[0x0][UR6+0x830] ;  /* 0x00010600060577ac */ /* 0x000e220008000800 */
[----:B-1----:R-:W-:-:S04]  /*00c0*/  UIMAD UR10, UR4, UR9, URZ ;  /* 0x00000009040a72a4 */ /* 0x002fc8000f8e02ff */
[----:B0-----:R-:W-:-:S04]  /*00d0*/  UIADD3 UR5, UPT, UPT, UR5, -UR10, URZ ;  /* 0x8000000a05057290 */ /* 0x001fc8000fffe0ff */
[----:B------:R-:W-:-:S04]  /*00e0*/  UISETP.LT.AND UP0, UPT, UR5, UR9, UPT ;  /* 0x000000090500728c */ /* 0x000fc8000bf01270 */
[----:B------:R-:W-:-:S04]  /*00f0*/  USEL UR4, UR5, UR9, UP0 ;  /* 0x0000000905047287 */ /* 0x000fc80008000000 */
[----:B------:R-:W-:-:S06]  /*0100*/  UISETP.GE.AND UP0, UPT, UR4, 0x1, UPT ;  /* 0x000000010400788c */ /* 0x000fcc000bf06270 */
[----:B------:R-:W-:-:S13]  /*0110*/  PLOP3.LUT P0, PT, PT, PT, UP0, 0x80, 0x8 ;  /* 0x000000000008781c */ /* 0x000fda0003f0f008 */
[----:B--23--:R-:W-:Y:S05]  /*0120*/  @!P0 EXIT ;  /* 0x000000000000894d */ /* 0x00cfea0003800000 */
[----:B------:R-:W0:Y:S01]  /*0130*/  LDCU.64 UR24, c[0x0][0x358] ;  /* 0x00006b00ff1877ac */ /* 0x000e220008000a00 */
[----:B------:R-:W-:Y:S01]  /*0140*/  IADD3 R5, PT, PT, R5, UR7, RZ ;  /* 0x0000000705057c10 */ /* 0x000fe2000fffe0ff */
[----:B------:R-:W1:Y:S04]  /*0150*/  LDCU.64 UR20, c[0x0][UR6+0x560] ;  /* 0x0000ac00061477ac */ /* 0x000e680008000a00 */
[----:B------:R-:W-:Y:S01]  /*0160*/  IMAD.WIDE R2, R5, 0x4, R2 ;  /* 0x0000000405027825 */ /* 0x000fe200078e0202 */
[----:B------:R-:W2:Y:S01]  /*0170*/  LDCU.64 UR22, c[0x0][UR6+0x650] ;  /* 0x0000ca00061677ac */ /* 0x000ea20008000a00 */
[----:B------:R-:W-:Y:S02]  /*0180*/  USHF.R.S32.HI UR4, URZ, 0x1f, UR10 ;  /* 0x0000001fff047899 */ /* 0x000fe4000801140a */
[----:B------:R-:W-:-:S02]  /*0190*/  USHF.L.U32 UR8, UR10, 0x1, URZ ;  /* 0x000000010a087899 */ /* 0x000fc400080006ff */
[----:B------:R-:W-:Y:S01]  /*01a0*/  UISETP.LT.U32.AND UP2, UPT, UR5, UR9, UPT ;  /* 0x000000090500728c */ /* 0x000fe2000bf41070 */
[----:B0-----:R0:W5:Y:S01]  /*01b0*/  LDG.E R4, desc[UR24][R2.64] ;  /* 0x0000001802047981 */ /* 0x001162000c1e1900 */
[----:B------:R-:W-:Y:S02]  /*01c0*/  USHF.L.U64.HI UR4, UR10, 0x1, UR4 ;  /* 0x000000010a047899 */ /* 0x000fe40008010204 */
[----:B------:R-:W-:Y:S01]  /*01d0*/  USEL UR5, UR5, UR9, UP2 ;  /* 0x0000000905057287 */ /* 0x000fe20009000000 */
[----:B------:R-:W3:Y:S01]  /*01e0*/  S2R R5, SR_TID.X ;  /* 0x0000000000057919 */ /* 0x000ee20000002100 */
[----:B-1----:R-:W-:Y:S01]  /*01f0*/  UIADD3 UR20, UP0, UPT, UR20, UR8, URZ ;  /* 0x0000000814147290 */ /* 0x002fe2000ff1e0ff */
[----:B------:R-:W1:Y:S01]  /*0200*/  LDCU.64 UR16, c[0x0][UR6+0x380] ;  /* 0x00007000061077ac */ /* 0x000e620008000a00 */
[----:B--2---:R-:W-:Y:S01]  /*0210*/  UIADD3 UR8, UP1, UPT, UR22, UR8, URZ ;  /* 0x0000000816087290 */ /* 0x004fe2000ff3e0ff */
[----:B------:R-:W2:Y:S01]  /*0220*/  LDCU.64 UR18, c[0x0][UR6+0x470] ;  /* 0x00008e00061277ac */ /* 0x000ea20008000a00 */
[----:B------:R-:W-:-:S02]  /*0230*/  UIADD3.X UR21, UPT, UPT, UR21, UR4, URZ, UP0, !UPT ;  /* 0x0000000415157290 */ /* 0x000fc400087fe4ff */
[----:B------:R-:W-:Y:S01]  /*0240*/  UIADD3.X UR9, UPT, UPT, UR23, UR4, URZ, UP1, !UPT ;  /* 0x0000000417097290 */ /* 0x000fe20008ffe4ff */
[----:B------:R-:W4:Y:S01]  /*0250*/  LDCU.64 UR6, c[0x0][UR6+0x740] ;  /* 0x0000e800060677ac */ /* 0x000f220008000a00 */
[----:B------:R-:W0:Y:S01]  /*0260*/  LDCU UR11, c[0x0][0x360] ;  /* 0x00006c00ff0b77ac */ /* 0x000e220008000800 */
[----:B------:R-:W0:Y:S01]  /*0270*/  LDCU.64 UR26, c[0x0][0xf88] ;  /* 0x0001f100ff1a77ac */ /* 0x000e220008000a00 */
[----:B------:R-:W0:Y:S01]  /*0280*/  LDCU.128 UR12, c[0x0][0xf90] ;  /* 0x0001f200ff0c77ac */ /* 0x000e220008000c00 */
[----:B------:R-:W-:-:S07]  /*0290*/  UMOV UR4, URZ ;  /* 0x000000ff00047c82 */ /* 0x000fce0008000000 */
.L_x_8:
[----:B0123--:R-:W-:Y:S01]  /*02a0*/  VIADD R0, R5, UR4 ;  /* 0x0000000405007c36 */ /* 0x00ffe20008000000 */
[----:B------:R-:W-:-:S04]  /*02b0*/  USHF.R.S32.HI UR22, URZ, 0x1f, UR10 ;  /* 0x0000001fff167899 */ /* 0x000fc8000801140a */
[C---:B------:R-:W-:Y:S02]  /*02c0*/  ISETP.GE.AND P0, PT, R0.reuse, UR5, PT ;  /* 0x0000000500007c0c */ /* 0x040fe4000bf06270 */
[----:B0-----:R-:W-:-:S04]  /*02d0*/  IADD3 R22, PT, PT, R0, UR11, RZ ;  /* 0x0000000b00167c10 */ /* 0x001fc8000fffe0ff */
[C---:B------:R-:W-:Y:S02]  /*02e0*/  ISETP.GE.AND P1, PT, R22.reuse, UR5, PT ;  /* 0x0000000516007c0c */ /* 0x040fe4000bf26270 */
[----:B------:R-:W-:-:S05]  /*02f0*/  IADD3 R28, PT, PT, R22, UR11, RZ ;  /* 0x0000000b161c7c10 */ /* 0x000fca000fffe0ff */
[----:B------:R-:W-:Y:S01]  /*0300*/  @!P0 IADD3 R13, P2, PT, R0, UR10, RZ ;  /* 0x0000000a000d8c10 */ /* 0x000fe2000ff5e0ff */
[----:B------:R-:W-:-:S03]  /*0310*/  VIADD R6, R28, UR11 ;  /* 0x0000000b1c067c36 */ /* 0x000fc60008000000 */
[----:B------:R-:W-:Y:S01]  /*0320*/  @!P0 LEA.HI.X.SX32 R2, R0, UR22, 0x1, P2 ;  /* 0x0000001600028c11 */ /* 0x000fe200090f0eff */
[C---:B------:R-:W-:Y:S01]  /*0330*/  @!P0 IMAD.SHL.U32 R12, R13.reuse, 0x2, RZ ;  /* 0x000000020d0c8824 */ /* 0x040fe200078e00ff */
[----:B------:R-:W-:Y:S02]  /*0340*/  ISETP.GE.AND P2, PT, R28, UR5, PT ;  /* 0x000000051c007c0c */ /* 0x000fe4000bf46270 */
[----:B------:R-:W-:Y:S02]  /*0350*/  @!P0 SHF.L.U64.HI R13, R13, 0x1, R2 ;  /* 0x000000010d0d8819 */ /* 0x000fe40000010202 */
[----:B-1----:R-:W-:Y:S02]  /*0360*/  @!P0 IADD3 R2, P3, PT, R12, UR16, RZ ;  /* 0x000000100c028c10 */ /* 0x002fe4000ff7e0ff */
[----:B------:R-:W-:Y:S02]  /*0370*/  @!P1 IADD3 R15, P4, PT, R22, UR10, RZ ;  /* 0x0000000a160f9c10 */ /* 0x000fe4000ff9e0ff */
[----:B------:R-:W-:-:S02]  /*0380*/  @!P0 IADD3.X R3, PT, PT, R13, UR17, RZ, P3, !PT ;  /* 0x000000110d038c10 */ /* 0x000fc40009ffe4ff */
[----:B------:R-:W-:Y:S02]  /*0390*/  ISETP.GE.AND P3, PT, R6, UR5, PT ;  /* 0x0000000506007c0c */ /* 0x000fe4000bf66270 */
[----:B------:R-:W-:Y:S02]  /*03a0*/  @!P1 LEA.HI.X.SX32 R8, R22, UR22, 0x1, P4 ;  /* 0x0000001616089c11 */ /* 0x000fe4000a0f0eff */
[C---:B------:R-:W-:Y:S01]  /*03b0*/  @!P1 SHF.L.U32 R14, R15.reuse, 0x1, RZ ;  /* 0x000000010f0e9819 */ /* 0x040fe200000006ff */
[----:B------:R-:W3:Y:S01]  /*03c0*/  @!P0 LDG.E.U16 R3, desc[UR24][R2.64] ;  /* 0x0000001802038981 */ /* 0x000ee2000c1e1500 */
[----:B------:R-:W-:Y:S01]  /*03d0*/  @!P1 SHF.L.U64.HI R15, R15, 0x1, R8 ;  /* 0x000000010f0f9819 */ /* 0x000fe20000010208 */
[----:B------:R-:W-:Y:S01]  /*03e0*/  IMAD.MOV.U32 R27, RZ, RZ, 0x2 ;  /* 0x00000002ff1b7424 */ /* 0x000fe200078e00ff */
[----:B------:R-:W-:Y:S02]  /*03f0*/  @!P1 IADD3 R10, P4, PT, R14, UR16, RZ ;  /* 0x000000100e0a9c10 */ /* 0x000fe4000ff9e0ff */
[----:B------:R-:W-:Y:S01]  /*0400*/  @!P2 IADD3 R16, P5, PT, R28, UR10, RZ ;  /* 0x0000000a1c10ac10 */ /* 0x000fe2000ffbe0ff */
[----:B------:R-:W-:Y:S01]  /*0410*/  @!P0 IMAD.WIDE R26, R0, R27, UR20 ;  /* 0x00000014001a8e25 */ /* 0x000fe2000f8e021b */
[----:B------:R-:W-:-:S02]  /*0420*/  @P1 PRMT R24, RZ, 0x7610, R24 ;  /* 0x00007610ff181816 */ /* 0x000fc40000000018 */
[----:B------:R-:W-:Y:S02]  /*0430*/  @!P1 IADD3.X R11, PT, PT, R15, UR17, RZ, P4, !PT ;  /* 0x000000110f0b9c10 */ /* 0x000fe4000a7fe4ff */
[----:B------:R-:W-:Y:S01]  /*0440*/  @!P3 IADD3 R7, P4, PT, R6, UR10, RZ ;  /* 0x0000000a0607bc10 */ /* 0x000fe2000ff9e0ff */
[----:B------:R0:W4:Y:S01]  /*0450*/  @!P0 LDG.E.U16 R2, desc[UR24][R26.64] ;  /* 0x000000181a028981 */ /* 0x000122000c1e1500 */
[----:B------:R-:W-:Y:S02]  /*0460*/  @!P2 LEA.HI.X.SX32 R17, R28, UR22, 0x1, P5 ;  /* 0x000000161c11ac11 */ /* 0x000fe4000a8f0eff */
[----:B------:R-:W-:Y:S01]  /*0470*/  @!P3 LEA.HI.X.SX32 R8, R6, UR22, 0x1, P4 ;  /* 0x000000160608bc11 */ /* 0x000fe2000a0f0eff */
[----:B------:R1:W4:Y:S01]  /*0480*/  @!P1 LDG.E.U16 R24, desc[UR24][R10.64] ;  /* 0x000000180a189981 */ /* 0x000322000c1e1500 */
[C---:B------:R-:W-:Y:S02]  /*0490*/  @!P2 SHF.L.U64.HI R17, R16.reuse, 0x1, R17 ;  /* 0x000000011011a819 */ /* 0x040fe40000010211 */
[----:B------:R-:W-:-:S02]  /*04a0*/  @!P2 SHF.L.U32 R16, R16, 0x1, RZ ;  /* 0x000000011010a819 */ /* 0x000fc400000006ff */
[C---:B0-----:R-:W-:Y:S01]  /*04b0*/  @!P3 SHF.L.U64.HI R26, R7.reuse, 0x1, R8 ;  /* 0x00000001071ab819 */ /* 0x041fe20000010208 */
[----:B-1----:R-:W-:Y:S01]  /*04c0*/  @!P3 IMAD.SHL.U32 R11, R7, 0x2, RZ ;  /* 0x00000002070bb824 */ /* 0x002fe200078e00ff */
[----:B------:R-:W-:Y:S01]  /*04d0*/  @!P2 IADD3 R20, P4, PT, R16, UR16, RZ ;  /* 0x000000101014ac10 */ /* 0x000fe2000ff9e0ff */
[----:B------:R-:W-:-:S03]  /*04e0*/  HFMA2 R7, -RZ, RZ, 0, 1.1920928955078125e-07 ;  /* 0x00000002ff077431 */ /* 0x000fc600000001ff */
[----:B------:R-:W-:Y:S02]  /*04f0*/  @!P3 IADD3 R8, P5, PT, R11, UR16, RZ ;  /* 0x000000100b08bc10 */ /* 0x000fe4000ffbe0ff */
[----:B------:R-:W-:Y:S02]  /*0500*/  @P2 PRMT R19, RZ, 0x7610, R19 ;  /* 0x00007610ff132816 */ /* 0x000fe40000000013 */
[----:B------:R-:W-:Y:S02]  /*0510*/  @P3 PRMT R10, RZ, 0x7610, R10 ;  /* 0x00007610ff0a3816 */ /* 0x000fe4000000000a */
[----:B------:R-:W-:Y:S02]  /*0520*/  @!P2 IADD3.X R21, PT, PT, R17, UR17, RZ, P4, !PT ;  /* 0x000000111115ac10 */ /* 0x000fe4000a7fe4ff */
[----:B------:R-:W-:-:S03]  /*0530*/  @!P3 IADD3.X R9, PT, PT, R26, UR17, RZ, P5, !PT ;  /* 0x000000111a09bc10 */ /* 0x000fc6000affe4ff */
[----:B------:R-:W4:Y:S01]  /*0540*/  @!P2 LDG.E.U16 R19, desc[UR24][R20.64] ;  /* 0x000000181413a981 */ /* 0x000f22000c1e1500 */
[----:B------:R-:W-:-:S03]  /*0550*/  IMAD.MOV.U32 R23, RZ, RZ, 0x2 ;  /* 0x00000002ff177424 */ /* 0x000fc600078e00ff */
[----:B------:R0:W4:Y:S01]  /*0560*/  @!P3 LDG.E.U16 R10, desc[UR24][R8.64] ;  /* 0x00000018080ab981 */ /* 0x000122000c1e1500 */
[----:B------:R-:W-:Y:S01]  /*0570*/  MOV R25, 0x2 ;  /* 0x0000000200197802 */ /* 0x000fe20000000f00 */
[----:B0-----:R-:W-:Y:S01]  /*0580*/  @!P0 IMAD.WIDE R8, R0, R7, UR8 ;  /* 0x0000000800088e25 */ /* 0x001fe2000f8e0207 */
[----:B------:R-:W-:-:S03]  /*0590*/  @P1 PRMT R7, RZ, 0x7610, R7 ;  /* 0x00007610ff071816 */ /* 0x000fc60000000007 */
[C---:B------:R-:W-:Y:S01]  /*05a0*/  @!P1 IMAD.WIDE R20, R22.reuse, R23, UR20 ;  /* 0x0000001416149e25 */ /* 0x040fe2000f8e0217 */
[----:B------:R-:W4:Y:S03]  /*05b0*/  @!P0 LDG.E.U16 R0, desc[UR24][R8.64] ;  /* 0x0000001808008981 */ /* 0x000f26000c1e1500 */
[----:B------:R-:W-:Y:S02]  /*05c0*/  HFMA2 R29, -RZ, RZ, 0, 1.1920928955078125e-07 ;  /* 0x00000002ff1d7431 */ /* 0x000fe400000001ff */
[----:B------:R-:W-:Y:S01]  /*05d0*/  IMAD.MOV.U32 R27, RZ, RZ, 0x2 ;  /* 0x00000002ff1b7424 */ /* 0x000fe200078e00ff */
[----:B------:R0:W4:Y:S01]  /*05e0*/  @!P1 LDG.E.U16 R7, desc[UR24][R20.64] ;  /* 0x0000001814079981 */ /* 0x000122000c1e1500 */
[----:B------:R-:W-:Y:S01]  /*05f0*/  @!P1 IMAD.WIDE R22, R22, R25, UR8 ;  /* 0x0000000816169e25 */ /* 0x000fe2000f8e0219 */
[----:B------:R-:W-:Y:S02]  /*0600*/  @P1 PRMT R25, RZ, 0x7610, R25 ;  /* 0x00007610ff191816 */ /* 0x000fe40000000019 */
[----:B------:R-:W-:-:S04]  /*0610*/  @P2 PRMT R18, RZ, 0x7610, R18 ;  /* 0x00007610ff122816 */ /* 0x000fc80000000012 */
[----:B------:R-:W4:Y:S01]  /*0620*/  @!P1 LDG.E.U16 R25, desc[UR24][R22.64] ;  /* 0x0000001816199981 */ /* 0x000f22000c1e1500 */
[----:B0-----:R-:W-:Y:S01]  /*0630*/  @!P2 IMAD.WIDE R20, R28, R27, UR20 ;  /* 0x000000141c14ae25 */ /* 0x001fe2000f8e021b */
[----:B------:R-:W-:-:S04]  /*0640*/  @P2 PRMT R8, RZ, 0x7610, R8 ;  /* 0x00007610ff082816 */ /* 0x000fc80000000008 */
[----:B------:R0:W4:Y:S01]  /*0650*/  @!P2 LDG.E.U16 R18, desc[UR24][R20.64] ;  /* 0x000000181412a981 */ /* 0x000122000c1e1500 */
[----:B------:R-:W-:Y:S01]  /*0660*/  @!P2 IMAD.WIDE R28, R28, R29, UR8 ;  /* 0x000000081c1cae25 */ /* 0x000fe2000f8e021d */
[----:B------:R-:W-:-:S04]  /*0670*/  @P3 PRMT R9, RZ, 0x7610, R9 ;  /* 0x00007610ff093816 */ /* 0x000fc80000000009 */
[----:B------:R1:W4:Y:S01]  /*0680*/  @!P2 LDG.E.U16 R8, desc[UR24][R28.64] ;  /* 0x000000181c08a981 */ /* 0x000322000c1e1500 */
[----:B0-----:R-:W-:-:S05]  /*0690*/  @!P3 IMAD.WIDE R20, R6, R27, UR20 ;  /* 0x000000140614be25 */ /* 0x001fca000f8e021b */
[----:B------:R0:W4:Y:S01]  /*06a0*/  @!P3 LDG.E.U16 R9, desc[UR24][R20.64] ;  /* 0x000000181409b981 */ /* 0x000122000c1e1500 */
[----:B------:R-:W-:Y:S01]  /*06b0*/  IMAD.MOV.U32 R23, RZ, RZ, 0x2 ;  /* 0x00000002ff177424 */ /* 0x000fe200078e00ff */
[----:B------:R-:W-:-:S03]  /*06c0*/  @P3 PRMT R27, RZ, 0x7610, R27 ;  /* 0x00007610ff1b3816 */ /* 0x000fc6000000001b */
[----:B------:R-:W-:-:S05]  /*06d0*/  @!P3 IMAD.WIDE R22, R6, R23, UR8 ;  /* 0x000000080616be25 */ /* 0x000fca000f8e0217 */
[----:B------:R0:W4:Y:S01]  /*06e0*/  @!P3 LDG.E.U16 R27, desc[UR24][R22.64] ;  /* 0x00000018161bb981 */ /* 0x000122000c1e1500 */
[----:B--2---:R-:W-:-:S04]  /*06f0*/  @!P0 IADD3 R12, P4, PT, R12, UR18, RZ ;  /* 0x000000120c0c8c10 */ /* 0x004fc8000ff9e0ff */
[----:B------:R-:W-:Y:S02]  /*0700*/  @!P0 IADD3.X R13, PT, PT, R13, UR19, RZ, P4, !PT ;  /* 0x000000130d0d8c10 */ /* 0x000fe4000a7fe4ff */
[----:B------:R-:W-:Y:S02]  /*0710*/  @!P1 IADD3 R14, P4, PT, R14, UR18, RZ ;  /* 0x000000120e0e9c10 */ /* 0x000fe4000ff9e0ff */
[----:B------:R-:W-:Y:S01]  /*0720*/  @!P2 IADD3 R16, P5, PT, R16, UR18, RZ ;  /* 0x000000121010ac10 */ /* 0x000fe2000ffbe0ff */
[----:B------:R-:W2:Y:S01]  /*0730*/  @!P0 LDG.E.U16 R12, desc[UR24][R12.64] ;  /* 0x000000180c0c8981 */ /* 0x000ea2000c1e1500 */
[----:B-1----:R-:W-:Y:S02]  /*0740*/  @P1 PRMT R28, RZ, 0x7610, R28 ;  /* 0x00007610ff1c1816 */ /* 0x002fe4000000001c */
[----:B------:R-:W-:Y:S02]  /*0750*/  @!P1 IADD3.X R15, PT, PT, R15, UR19, RZ, P4, !PT ;  /* 0x000000130f0f9c10 */ /* 0x000fe4000a7fe4ff */
[----:B------:R-:W-:-:S02]  /*0760*/  @P2 PRMT R29, RZ, 0x7610, R29 ;  /* 0x00007610ff1d2816 */ /* 0x000fc4000000001d */
[----:B------:R-:W-:Y:S01]  /*0770*/  @!P2 IADD3.X R17, PT, PT, R17, UR19, RZ, P5, !PT ;  /* 0x000000131111ac10 */ /* 0x000fe2000affe4ff */
[----:B------:R1:W2:Y:S01]  /*0780*/  @!P1 LDG.E.U16 R28, desc[UR24][R14.64] ;  /* 0x000000180e1c9981 */ /* 0x0002a2000c1e1500 */
[----:B0-----:R-:W-:Y:S02]  /*0790*/  @!P3 IADD3 R20, P4, PT, R11, UR18, RZ ;  /* 0x000000120b14bc10 */ /* 0x001fe4000ff9e0ff */
[----:B------:R-:W-:Y:S01]  /*07a0*/  @P3 PRMT R11, RZ, 0x7610, R11 ;  /* 0x00007610ff0b3816 */ /* 0x000fe2000000000b */
[----:B------:R0:W2:Y:S01]  /*07b0*/  @!P2 LDG.E.U16 R29, desc[UR24][R16.64] ;  /* 0x00000018101da981 */ /* 0x0000a2000c1e1500 */
[----:B------:R-:W-:-:S05]  /*07c0*/  @!P3 IADD3.X R21, PT, PT, R26, UR19, RZ, P4, !PT ;  /* 0x000000131a15bc10 */ /* 0x000fca000a7fe4ff */
[----:B------:R0:W2:Y:S01]  /*07d0*/  @!P3 LDG.E.U16 R11, desc[UR24][R20.64] ;  /* 0x00000018140bb981 */ /* 0x0000a2000c1e1500 */
[----:B------:R-:W0:Y:S01]  /*07e0*/  MUFU.RCP R22, UR15 ;  /* 0x0000000f00167d08 */ /* 0x000e220008001000 */
[----:B-1----:R-:W-:Y:S01]  /*07f0*/  MOV R15, UR27 ;  /* 0x0000001b000f7c02 */ /* 0x002fe20008000f00 */
[----:B------:R-:W-:Y:S01]  /*0800*/  BSSY.RECONVERGENT B0, `(.L_x_0) ;  /* 0x0000098000007945 */ /* 0x000fe20003800200 */
[----:B------:R-:W-:-:S05]  /*0810*/  @P0 PRMT R3, RZ, 0x7610, R3 ;  /* 0x00007610ff030816 */ /* 0x000fca0000000003 */
[----:B---3--:R-:W-:-:S05]  /*0820*/  HADD2.F32 R3, -RZ, R3.H0_H0 ;  /* 0x20000003ff037230 */ /* 0x008fca0000004100 */
[----:B0-----:R-:W-:-:S05]  /*0830*/  FMUL.FTZ R3, R3, R22 ;  /* 0x0000001603037220 */ /* 0x001fca0000410000 */
[----:B------:R-:W-:Y:S01]  /*0840*/  F2FP.F16.F32.PACK_AB R3, RZ, R3 ;  /* 0x00000003ff03723e */ /* 0x000fe200000000ff */
[----:B----4-:R-:W-:Y:S01]  /*0850*/  HADD2.F32 R13, -RZ, R24.H0_H0 ;  /* 0x20000018ff0d7230 */ /* 0x010fe20000004100 */
[----:B------:R-:W-:-:S03]  /*0860*/  @P0 PRMT R2, RZ, 0x7610, R2 ;  /* 0x00007610ff020816 */ /* 0x000fc60000000002 */
[----:B------:R-:W-:Y:S02]  /*0870*/  HADD2.F32 R16, -RZ, R3.H0_H0 ;  /* 0x20000003ff107230 */ /* 0x000fe40000004100 */
[----:B------:R-:W-:Y:S01]  /*0880*/  FMUL.FTZ R14, R13, R22 ;  /* 0x000000160d0e7220 */ /* 0x000fe20000410000 */
[----:B------:R-:W-:Y:S01]  /*0890*/  FADD.FTZ R3, -R15, 1 ;  /* 0x3f8000000f037421 */ /* 0x000fe20000010100 */
[----:B------:R-:W-:-:S03]  /*08a0*/  IMAD.U32 R13, RZ, RZ, UR26 ;  /* 0x0000001aff0d7e24 */ /* 0x000fc6000f8e00ff */
[C---:B------:R-:W-:Y:S01]  /*08b0*/  FMUL.FTZ R17, R16.reuse, R3 ;  /* 0x0000000310117220 */ /* 0x040fe20000410000 */
[----:B------:R-:W-:Y:S01]  /*08c0*/  FADD.FTZ R13, -R13, 1 ;  /* 0x3f8000000d0d7421 */ /* 0x000fe20000010100 */
[----:B------:R-:W-:Y:S01]  /*08d0*/  F2FP.F16.F32.PACK_AB R14, RZ, R14 ;  /* 0x0000000eff0e723e */ /* 0x000fe200000000ff */
[----:B------:R-:W-:Y:S02]  /*08e0*/  HADD2.F32 R15, -RZ, R2.H0_H0 ;  /* 0x20000002ff0f7230 */ /* 0x000fe40000004100 */
[C---:B------:R-:W-:Y:S01]  /*08f0*/  FMUL.FTZ R2, R16.reuse, R17 ;  /* 0x0000001110027220 */ /* 0x040fe20000410000 */
[----:B------:R-:W-:Y:S01]  /*0900*/  FMUL.FTZ R16, R16, R13 ;  /* 0x0000000d10107220 */ /* 0x000fe20000410000 */
[----:B------:R-:W-:Y:S02]  /*0910*/  HADD2.F32 R14, -RZ, R14.H0_H0 ;  /* 0x2000000eff0e7230 */ /* 0x000fe40000004100 */
[----:B------:R-:W-:Y:S02]  /*0920*/  HADD2.F32 R19, -RZ, R19.H0_H0 ;  /* 0x20000013ff137230 */ /* 0x000fe40000004100 */
[----:B------:R-:W-:-:S03]  /*0930*/  HADD2.F32 R17, -RZ, R10.H0_H0 ;  /* 0x2000000aff117230 */ /* 0x000fc60000004100 */
[-C--:B------:R-:W-:Y:S01]  /*0940*/  FMUL.FTZ R19, R19, R22.reuse ;  /* 0x0000001613137220 */ /* 0x080fe20000410000 */
[----:B------:R-:W-:Y:S01]  /*0950*/  FFMA.FTZ R10, R15, UR26, R16 ;  /* 0x0000001a0f0a7c23 */ /* 0x000fe20008010010 */
[----:B------:R-:W-:-:S03]  /*0960*/  FMUL.FTZ R22, R17, R22 ;  /* 0x0000001611167220 */ /* 0x000fc60000410000 */
[----:B------:R-:W-:Y:S01]  /*0970*/  F2FP.F16.F32.PACK_AB R16, RZ, R19 ;  /* 0x00000013ff10723e */ /* 0x000fe200000000ff */
[----:B------:R-:W-:Y:S01]  /*0980*/  FMUL.FTZ R17, R13, R14 ;  /* 0x0000000e0d117220 */ /* 0x000fe20000410000 */
[----:B------:R-:W-:Y:S01]  /*0990*/  @P0 PRMT R0, RZ, 0x7610, R0 ;  /* 0x00007610ff000816 */ /* 0x000fe20000000000 */
[----:B------:R-:W-:-:S04]  /*09a0*/  FMUL.FTZ R19, R3, R14 ;  /* 0x0000000e03137220 */ /* 0x000fc80000410000 */
[----:B------:R-:W-:Y:S02]  /*09b0*/  HADD2.F32 R15, -RZ, R0.H0_H0 ;  /* 0x20000000ff0f7230 */ /* 0x000fe40000004100 */
[----:B------:R-:W-:Y:S01]  /*09c0*/  HADD2.F32 R0, -RZ, R7.H0_H0 ;  /* 0x20000007ff007230 */ /* 0x000fe20000004100 */
[----:B------:R-:W-:Y:S01]  /*09d0*/  F2FP.F16.F32.PACK_AB R20, RZ, R22 ;  /* 0x00000016ff14723e */ /* 0x000fe200000000ff */
[----:B------:R-:W-:Y:S02]  /*09e0*/  HADD2.F32 R16, -RZ, R16.H0_H0 ;  /* 0x20000010ff107230 */ /* 0x000fe40000004100 */
[----:B------:R-:W-:Y:S01]  /*09f0*/  FFMA.FTZ R7, R15, UR27, R2 ;  /* 0x0000001b0f077c23 */ /* 0x000fe20008010002 */
[----:B------:R-:W-:Y:S01]  /*0a00*/  FFMA.FTZ R0, R0, UR26, R17 ;  /* 0x0000001a00007c23 */ /* 0x000fe20008010011 */
[----:B------:R-:W-:Y:S02]  /*0a10*/  HADD2.F32 R17, -RZ, R25.H0_H0 ;  /* 0x20000019ff117230 */ /* 0x000fe40000004100 */
[----:B------:R-:W-:Y:S01]  /*0a20*/  FMUL.FTZ R14, R14, R19 ;  /* 0x000000130e0e7220 */ /* 0x000fe20000410000 */
[----:B------:R-:W-:-:S02]  /*0a30*/  HADD2.F32 R20, -RZ, R20.H0_H0 ;  /* 0x20000014ff147230 */ /* 0x000fc40000004100 */
[-C--:B------:R-:W-:Y:S01]  /*0a40*/  FMUL.FTZ R15, R13, R16.reuse ;  /* 0x000000100d0f7220 */ /* 0x080fe20000410000 */
[----:B------:R-:W-:Y:S02]  /*0a50*/  HADD2.F32 R18, -RZ, R18.H0_H0 ;  /* 0x20000012ff127230 */ /* 0x000fe40000004100 */
[----:B------:R-:W-:Y:S01]  /*0a60*/  FFMA.FTZ R17, R17, UR27, R14 ;  /* 0x0000001b11117c23 */ /* 0x000fe2000801000e */
[C---:B------:R-:W-:Y:S01]  /*0a70*/  FMUL.FTZ R19, R3.reuse, R16 ;  /* 0x0000001003137220 */ /* 0x040fe20000410000 */
[----:B------:R-:W0:Y:S01]  /*0a80*/  MUFU.RCP R2, UR12 ;  /* 0x0000000c00027d08 */ /* 0x000e220008001000 */
[----:B------:R-:W-:Y:S01]  /*0a90*/  FFMA.FTZ R14, R18, UR26, R15 ;  /* 0x0000001a120e7c23 */ /* 0x000fe2000801000f */
[----:B------:R-:W-:Y:S01]  /*0aa0*/  FMUL.FTZ R15, R3, R20 ;  /* 0x00000014030f7220 */ /* 0x000fe20000410000 */
[----:B------:R-:W-:Y:S02]  /*0ab0*/  HADD2.F32 R8, -RZ, R8.H0_H0 ;  /* 0x20000008ff087230 */ /* 0x000fe40000004100 */
[----:B------:R-:W-:-:S03]  /*0ac0*/  FMUL.FTZ R19, R16, R19 ;  /* 0x0000001310137220 */ /* 0x000fc60000410000 */
[----:B------:R-:W1:Y:S01]  /*0ad0*/  MUFU.RCP R3, UR13 ;  /* 0x0000000d00037d08 */ /* 0x000e620008001000 */
[----:B------:R-:W-:Y:S01]  /*0ae0*/  FFMA.FTZ R16, R8, UR27, R19 ;  /* 0x0000001b08107c23 */ /* 0x000fe20008010013 */
[----:B------:R-:W-:Y:S01]  /*0af0*/  F2FP.F16.F32.PACK_AB R0, RZ, R0 ;  /* 0x00000000ff00723e */ /* 0x000fe200000000ff */
[----:B------:R-:W-:Y:S01]  /*0b00*/  FMUL.FTZ R13, R13, R20 ;  /* 0x000000140d0d7220 */ /* 0x000fe20000410000 */
[----:B------:R-:W-:Y:S01]  /*0b10*/  HADD2.F32 R18, -RZ, R9.H0_H0 ;  /* 0x20000009ff127230 */ /* 0x000fe20000004100 */
[----:B------:R-:W-:Y:S02]  /*0b20*/  F2FP.F16.F32.PACK_AB R8, RZ, R10 ;  /* 0x0000000aff08723e */ /* 0x000fe400000000ff */
[----:B------:R-:W-:Y:S01]  /*0b30*/  F2FP.F16.F32.PACK_AB R9, RZ, R7 ;  /* 0x00000007ff09723e */ /* 0x000fe200000000ff */
[----:B------:R-:W-:Y:S01]  /*0b40*/  FMUL.FTZ R15, R20, R15 ;  /* 0x0000000f140f7220 */ /* 0x000fe20000410000 */
[----:B------:R-:W-:Y:S01]  /*0b50*/  F2FP.F16.F32.PACK_AB R7, RZ, R17 ;  /* 0x00000011ff07723e */ /* 0x000fe200000000ff */
[----:B------:R-:W-:Y:S01]  /*0b60*/  FFMA.FTZ R18, R18, UR26, R13 ;  /* 0x0000001a12127c23 */ /* 0x000fe2000801000d */
[----:B------:R-:W-:-:S02]  /*0b70*/  HADD2.F32 R17, -RZ, R0.H0_H0 ;  /* 0x20000000ff117230 */ /* 0x000fc40000004100 */
[----:B------:R-:W-:Y:S02]  /*0b80*/  HADD2.F32 R13, -RZ, R8.H0_H0 ;  /* 0x20000008ff0d7230 */ /* 0x000fe40000004100 */
[----:B------:R-:W-:Y:S02]  /*0b90*/  HADD2.F32 R20, -RZ, R9.H0_H0 ;  /* 0x20000009ff147230 */ /* 0x000fe40000004100 */
[-C--:B0-----:R-:W-:Y:S01]  /*0ba0*/  FMUL.FTZ R19, R17, R2.reuse ;  /* 0x0000000211137220 */ /* 0x081fe20000410000 */
[----:B------:R-:W-:Y:S02]  /*0bb0*/  HADD2.F32 R22, -RZ, R7.H0_H0 ;  /* 0x20000007ff167230 */ /* 0x000fe40000004100 */
[----:B------:R-:W-:Y:S01]  /*0bc0*/  FMUL.FTZ R10, R13, R2 ;  /* 0x000000020d0a7220 */ /* 0x000fe20000410000 */
[----:B------:R-:W-:Y:S02]  /*0bd0*/  HADD2.F32 R24, -RZ, R27.H0_H0 ;  /* 0x2000001bff187230 */ /* 0x000fe40000004100 */
[-C--:B-1----:R-:W-:Y:S01]  /*0be0*/  FMUL.FTZ R17, R20, R3.reuse ;  /* 0x0000000314117220 */ /* 0x082fe20000410000 */
[----:B------:R-:W-:Y:S01]  /*0bf0*/  F2FP.F16.F32.PACK_AB R13, RZ, R14 ;  /* 0x0000000eff0d723e */ /* 0x000fe200000000ff */
[----:B------:R-:W-:Y:S01]  /*0c00*/  FMUL.FTZ R22, R22, R3 ;  /* 0x0000000316167220 */ /* 0x000fe20000410000 */
[----:B------:R-:W-:Y:S01]  /*0c10*/  F2FP.F16.F32.PACK_AB R16, RZ, R16 ;  /* 0x00000010ff10723e */ /* 0x000fe200000000ff */
[----:B------:R-:W-:Y:S01]  /*0c20*/  FFMA.FTZ R14, R24, UR27, R15 ;  /* 0x0000001b180e7c23 */ /* 0x000fe2000801000f */
[----:B------:R-:W-:-:S02]  /*0c30*/  F2FP.F16.F32.PACK_AB R10, R17, R10 ;  /* 0x0000000a110a723e */ /* 0x000fc400000000ff */
[----:B------:R-:W-:Y:S01]  /*0c40*/  F2FP.F16.F32.PACK_AB R17, R22, R19 ;  /* 0x000000131611723e */ /* 0x000fe200000000ff */
[----:B------:R-:W-:Y:S01]  /*0c50*/  HADD2.F32 R19, -RZ, R13.H0_H0 ;  /* 0x2000000dff137230 */ /* 0x000fe20000004100 */
[----:B------:R-:W-:Y:S01]  /*0c60*/  F2FP.F16.F32.PACK_AB R15, RZ, R18 ;  /* 0x00000012ff0f723e */ /* 0x000fe200000000ff */
[----:B------:R-:W-:Y:S01]  /*0c70*/  HADD2.F32 R20, -RZ, R16.H0_H0 ;  /* 0x20000010ff147230 */ /* 0x000fe20000004100 */
[----:B------:R-:W-:Y:S01]  /*0c80*/  F2FP.F16.F32.PACK_AB R14, RZ, R14 ;  /* 0x0000000eff0e723e */ /* 0x000fe200000000ff */
[----:B------:R-:W-:Y:S02]  /*0c90*/  HADD2.F32 R18, -RZ, R10.H1_H1 ;  /* 0x3000000aff127230 */ /* 0x000fe40000004100 */
[-C--:B------:R-:W-:Y:S01]  /*0ca0*/  FMUL.FTZ R19, R19, R2.reuse ;  /* 0x0000000213137220 */ /* 0x080fe20000410000 */
[----:B------:R-:W-:Y:S02]  /*0cb0*/  HADD2.F32 R21, -RZ, R15.H0_H0 ;  /* 0x2000000fff157230 */ /* 0x000fe40000004100 */
[----:B------:R-:W-:Y:S01]  /*0cc0*/  FMUL.FTZ R22, R20, R3 ;  /* 0x0000000314167220 */ /* 0x000fe20000410000 */
[----:B------:R-:W-:Y:S01]  /*0cd0*/  HADD2.F32 R24, -RZ, R14.H0_H0 ;  /* 0x2000000eff187230 */ /* 0x000fe20000004100 */
[----:B------:R-:W0:Y:S01]  /*0ce0*/  MUFU.SQRT R18, R18 ;  /* 0x0000001200127308 */ /* 0x000e220000002000 */
[----:B------:R-:W-:-:S02]  /*0cf0*/  FMUL.FTZ R21, R21, R2 ;  /* 0x0000000215157220 */ /* 0x000fc40000410000 */
[----:B------:R-:W-:Y:S01]  /*0d00*/  F2FP.F16.F32.PACK_AB R2, R22, R19 ;  /* 0x000000131602723e */ /* 0x000fe200000000ff */
[----:B------:R-:W-:Y:S01]  /*0d10*/  FMUL.FTZ R24, R24, R3 ;  /* 0x0000000318187220 */ /* 0x000fe20000410000 */
[----:B------:R-:W-:-:S03]  /*0d20*/  HADD2.F32 R20, -RZ, R17.H1_H1 ;  /* 0x30000011ff147230 */ /* 0x000fc60000004100 */
[----:B------:R-:W-:Y:S01]  /*0d30*/  HADD2.F32 R22, -RZ, R2.H1_H1 ;  /* 0x30000002ff167230 */ /* 0x000fe20000004100 */
[----:B------:R-:W-:Y:S02]  /*0d40*/  F2FP.F16.F32.PACK_AB R3, R24, R21 ;  /* 0x000000151803723e */ /* 0x000fe400000000ff */
[----:B------:R-:W1:Y:S03]  /*0d50*/  MUFU.SQRT R20, R20 ;  /* 0x0000001400147308 */ /* 0x000e660000002000 */
[----:B------:R-:W-:-:S05]  /*0d60*/  HADD2.F32 R24, -RZ, R3.H1_H1 ;  /* 0x30000003ff187230 */ /* 0x000fca0000004100 */
[----:B------:R-:W3:Y:S01]  /*0d70*/  MUFU.SQRT R22, R22 ;  /* 0x0000001600167308 */ /* 0x000ee20000002000 */
[----:B0-----:R-:W-:-:S07]  /*0d80*/  FADD.FTZ R19, R18, UR14 ;  /* 0x0000000e12137e21 */ /* 0x001fce0008010000 */
[----:B------:R-:W0:Y:S01]  /*0d90*/  MUFU.SQRT R18, R24 ;  /* 0x0000001800127308 */ /* 0x000e220000002000 */
[----:B-1----:R-:W-:Y:S01]  /*0da0*/  FADD.FTZ R21, R20, UR14 ;  /* 0x0000000e14157e21 */ /* 0x002fe20008010000 */
[----:B------:R-:W-:Y:S01]  /*0db0*/  F2FP.F16.F32.PACK_AB R19, RZ, R19 ;  /* 0x00000013ff13723e */ /* 0x000fe200000000ff */
[----:B---3--:R-:W-:-:S03]  /*0dc0*/  FADD.FTZ R23, R22, UR14 ;  /* 0x0000000e16177e21 */ /* 0x008fc60008010000 */
[----:B------:R-:W-:Y:S02]  /*0dd0*/  F2FP.F16.F32.PACK_AB R21, RZ, R21 ;  /* 0x00000015ff15723e */ /* 0x000fe400000000ff */
[----:B------:R-:W-:Y:S01]  /*0de0*/  F2FP.F16.F32.PACK_AB R23, RZ, R23 ;  /* 0x00000017ff17723e */ /* 0x000fe200000000ff */
[----:B0-----:R-:W-:Y:S01]  /*0df0*/  FADD.FTZ R18, R18, UR14 ;  /* 0x0000000e12127e21 */ /* 0x001fe20008010000 */
[----:B------:R-:W-:Y:S02]  /*0e00*/  HADD2.F32 R19, -RZ, R19.H0_H0 ;  /* 0x20000013ff137230 */ /* 0x000fe40000004100 */
[----:B------:R-:W-:Y:S02]  /*0e10*/  HADD2.F32 R20, -RZ, R21.H0_H0 ;  /* 0x20000015ff147230 */ /* 0x000fe40000004100 */
[----:B------:R-:W-:Y:S01]  /*0e20*/  F2FP.F16.F32.PACK_AB R18, RZ, R18 ;  /* 0x00000012ff12723e */ /* 0x000fe200000000ff */
[----:B------:R-:W-:Y:S01]  /*0e30*/  HADD2.F32 R21, -RZ, R23.H0_H0 ;  /* 0x20000017ff157230 */ /* 0x000fe20000004100 */
[----:B------:R-:W0:Y:S03]  /*0e40*/  MUFU.RCP R19, R19 ;  /* 0x0000001300137308 */ /* 0x000e260000001000 */
[----:B------:R-:W-:-:S05]  /*0e50*/  HADD2.F32 R18, -RZ, R18.H0_H0 ;  /* 0x20000012ff127230 */ /* 0x000fca0000004100 */
[----:B------:R-:W1:Y:S08]  /*0e60*/  MUFU.RCP R21, R21 ;  /* 0x0000001500157308 */ /* 0x000e700000001000 */
[----:B------:R-:W3:Y:S01]  /*0e70*/  MUFU.RCP R20, R20 ;  /* 0x0000001400147308 */ /* 0x000ee20000001000 */
[----:B------:R-:W-:-:S07]  /*0e80*/  HADD2.F32 R10, -RZ, R10.H0_H0 ;  /* 0x2000000aff0a7230 */ /* 0x000fce0000004100 */
[----:B------:R-:W4:Y:S01]  /*0e90*/  MUFU.RCP R18, R18 ;  /* 0x0000001200127308 */ /* 0x000f220000001000 */
[----:B------:R-:W-:Y:S02]  /*0ea0*/  HADD2.F32 R2, -RZ, R2.H0_H0 ;  /* 0x20000002ff027230 */ /* 0x000fe40000004100 */
[----:B------:R-:W-:Y:S02]  /*0eb0*/  HADD2.F32 R17, -RZ, R17.H0_H0 ;  /* 0x20000011ff117230 */ /* 0x000fe40000004100 */
[----:B0-----:R-:W-:Y:S01]  /*0ec0*/  FMUL.FTZ R10, R10, R19 ;  /* 0x000000130a0a7220 */ /* 0x001fe20000410000 */
[----:B------:R-:W-:Y:S02]  /*0ed0*/  HADD2.F32 R3, -RZ, R3.H0_H0 ;  /* 0x20000003ff037230 */ /* 0x000fe40000004100 */
[----:B-1----:R-:W-:Y:S01]  /*0ee0*/  FMUL.FTZ R2, R2, R21 ;  /* 0x0000001502027220 */ /* 0x002fe20000410000 */
[----:B------:R-:W-:Y:S01]  /*0ef0*/  IADD3 R19, PT, PT, R5, UR4, RZ ;  /* 0x0000000405137c10 */ /* 0x000fe2000fffe0ff */
[----:B---3--:R-:W-:Y:S01]  /*0f00*/  FMUL.FTZ R17, R17, R20 ;  /* 0x0000001411117220 */ /* 0x008fe20000410000 */
[----:B------:R-:W-:-:S02]  /*0f10*/  F2FP.F16.F32.PACK_AB R10, RZ, R10 ;  /* 0x0000000aff0a723e */ /* 0x000fc400000000ff */
[----:B------:R-:W-:Y:S02]  /*0f20*/  @P0 PRMT R12, RZ, 0x7610, R12 ;  /* 0x00007610ff0c0816 */ /* 0x000fe4000000000c */
[----:B------:R-:W-:Y:S01]  /*0f30*/  F2FP.F16.F32.PACK_AB R17, RZ, R17 ;  /* 0x00000011ff11723e */ /* 0x000fe200000000ff */
[----:B----4-:R-:W-:Y:S01]  /*0f40*/  FMUL.FTZ R20, R3, R18 ;  /* 0x0000001203147220 */ /* 0x010fe20000410000 */
[----:B------:R-:W-:Y:S01]  /*0f50*/  F2FP.F16.F32.PACK_AB R3, RZ, R2 ;  /* 0x00000002ff03723e */ /* 0x000fe200000000ff */
[----:B------:R-:W-:Y:S02]  /*0f60*/  VIADD R18, R19, UR11 ;  /* 0x0000000b13127c36 */ /* 0x000fe40008000000 */
[----:B------:R-:W-:Y:S02]  /*0f70*/  HADD2.F32 R19, -RZ, R10.H0_H0 ;  /* 0x2000000aff137230 */ /* 0x000fe40000004100 */
[----:B------:R-:W-:Y:S02]  /*0f80*/  HADD2.F32 R10, -RZ, R3.H0_H0 ;  /* 0x20000003ff0a7230 */ /* 0x000fe40000004100 */
[----:B--2---:R-:W-:Y:S01]  /*0f90*/  HADD2.F32 R3, -RZ, R12.H0_H0 ;  /* 0x2000000cff037230 */ /* 0x004fe20000004100 */
[----:B------:R-:W-:Y:S01]  /*0fa0*/  F2FP.F16.F32.PACK_AB R20, RZ, R20 ;  /* 0x00000014ff14723e */ /* 0x000fe200000000ff */
[----:B------:R-:W-:-:S02]  /*0fb0*/  HADD2.F32 R2, -RZ, R17.H0_H0 ;  /* 0x20000011ff027230 */ /* 0x000fc40000004100 */
[----:B------:R-:W-:Y:S01]  /*0fc0*/  HADD2.F32 R21, -RZ, R28.H0_H0 ;  /* 0x2000001cff157230 */ /* 0x000fe20000004100 */
[----:B------:R-:W-:Y:S01]  /*0fd0*/  IADD3 R17, PT, PT, R18, UR11, RZ ;  /* 0x0000000b12117c10 */ /* 0x000fe2000fffe0ff */
[----:B------:R-:W-:Y:S02]  /*0fe0*/  HADD2.F32 R29, -RZ, R29.H0_H0 ;  /* 0x2000001dff1d7230 */ /* 0x000fe40000004100 */
[C---:B-----5:R-:W-:Y:S01]  /*0ff0*/  FFMA.FTZ R3, R4.reuse, R3, R19 ;  /* 0x0000000304037223 */ /* 0x060fe20000010013 */
[----:B------:R-:W-:Y:S01]  /*1000*/  FFMA.FTZ R19, R4, R21, R2 ;  /* 0x0000001504137223 */ /* 0x000fe20000010002 */
[----:B------:R-:W-:Y:S01]  /*1010*/  HADD2.F32 R21, -RZ, R20.H0_H0 ;  /* 0x20000014ff157230 */ /* 0x000fe20000004100 */
[----:B------:R-:W-:Y:S01]  /*1020*/  ISETP.GE.AND P3, PT, R18, UR5, PT ;  /* 0x0000000512007c0c */ /* 0x000fe2000bf66270 */
[----:B------:R-:W-:Y:S01]  /*1030*/  FFMA.FTZ R12, R4, R29, R10 ;  /* 0x0000001d040c7223 */ /* 0x000fe2000001000a */
[----:B------:R-:W-:Y:S01]  /*1040*/  ISETP.GE.AND P2, PT, R17, UR5, PT ;  /* 0x0000000511007c0c */ /* 0x000fe2000bf46270 */
[----:B------:R-:W-:Y:S01]  /*1050*/  HADD2.F32 R20, -RZ, R11.H0_H0 ;  /* 0x2000000bff147230 */ /* 0x000fe20000004100 */
[----:B------:R-:W-:Y:S01]  /*1060*/  ISETP.GE.AND P1, PT, R6, UR5, PT ;  /* 0x0000000506007c0c */ /* 0x000fe2000bf26270 */
[----:B------:R-:W-:-:S12]  /*1070*/  @P0 BRA `(.L_x_1) ;  /* 0x0000000000400947 */ /* 0x000fd80003800000 */
[----:B------:R-:W-:Y:S01]  /*1080*/  VIADD R10, R5, UR4 ;  /* 0x00000004050a7c36 */ /* 0x000fe20008000000 */
[----:B------:R-:W-:Y:S02]  /*1090*/  F2FP.F16.F32.PACK_AB R11, RZ, R3 ;  /* 0x00000003ff0b723e */ /* 0x000fe400000000ff */
[----:B------:R-:W-:Y:S02]  /*10a0*/  MOV R25, 0x2 ;  /* 0x0000000200197802 */ /* 0x000fe40000000f00 */
[----:B------:R-:W-:Y:S02]  /*10b0*/  IADD3 R22, P0, PT, R10, UR10, RZ ;  /* 0x0000000a0a167c10 */ /* 0x000fe4000ff1e0ff */
[----:B------:R-:W-:Y:S02]  /*10c0*/  PRMT R24, R8, 0x7610, R24 ;  /* 0x0000761008187816 */ /* 0x000fe40000000018 */
[----:B------:R-:W-:Y:S02]  /*10d0*/  LEA.HI.X.SX32 R23, R10, UR22, 0x1, P0 ;  /* 0x000000160a177c11 */ /* 0x000fe400080f0eff */
[----:B------:R-:W-:-:S02]  /*10e0*/  LEA R2, P0, R22, UR6, 0x1 ;  /* 0x0000000616027c11 */ /* 0x000fc4000f8008ff */
[----:B------:R-:W-:Y:S01]  /*10f0*/  PRMT R26, R9, 0x7610, R26 ;  /* 0x00007610091a7816 */ /* 0x000fe2000000001a */
[----:B------:R-:W-:Y:S01]  /*1100*/  IMAD.WIDE R8, R10, R25, UR20 ;  /* 0x000000140a087e25 */ /* 0x000fe2000f8e0219 */
[----:B------:R-:W-:Y:S02]  /*1110*/  LEA.HI.X R3, R22, UR7, R23, 0x1, P0 ;  /* 0x0000000716037c11 */ /* 0x000fe400080f0c17 */
[----:B------:R-:W-:Y:S02]  /*1120*/  MOV R23, 0x2 ;  /* 0x0000000200177802 */ /* 0x000fe40000000f00 */
[----:B------:R-:W-:-:S03]  /*1130*/  PRMT R22, R11, 0x7610, R22 ;  /* 0x000076100b167816 */ /* 0x000fc60000000016 */
[----:B------:R-:W-:Y:S02]  /*1140*/  IMAD.WIDE R10, R10, R23, UR8 ;  /* 0x000000080a0a7e25 */ /* 0x000fe4000f8e0217 */
[----:B------:R0:W-:Y:S04]  /*1150*/  STG.E.U16 desc[UR24][R2.64], R22 ;  /* 0x0000001602007986 */ /* 0x0001e8000c101518 */
[----:B------:R0:W-:Y:S04]  /*1160*/  STG.E.U16 desc[UR24][R8.64], R24 ;  /* 0x0000001808007986 */ /* 0x0001e8000c101518 */
[----:B------:R0:W-:Y:S02]  /*1170*/  STG.E.U16 desc[UR24][R10.64], R26 ;  /* 0x0000001a0a007986 */ /* 0x0001e4000c101518 */
.L_x_1:
[----:B------:R-:W-:Y:S05]  /*1180*/  BSYNC.RECONVERGENT B0 ;  /* 0x0000000000007941 */ /* 0x000fea0003800200 */
.L_x_0:
[----:B------:R-:W-:Y:S01]  /*1190*/  BSSY.RECONVERGENT B0, `(.L_x_2) ;  /* 0x0000010000007945 */ /* 0x000fe20003800200 */
[----:B0-----:R-:W-:Y:S01]  /*11a0*/  FFMA.FTZ R8, R4, R20, R21 ;  /* 0x0000001404087223 */ /* 0x001fe20000010015 */
[----:B------:R-:W-:Y:S02]  /*11b0*/  F2FP.F16.F32.PACK_AB R19, RZ, R19 ;  /* 0x00000013ff13723e */ /* 0x000fe400000000ff */
[----:B------:R-:W-:Y:S05]  /*11c0*/  @P3 BRA `(.L_x_3) ;  /* 0x0000000000303947 */ /* 0x000fea0003800000 */
[C---:B------:R-:W-:Y:S01]  /*11d0*/  IADD3 R3, P0, PT, R18.reuse, UR10, RZ ;  /* 0x0000000a12037c10 */ /* 0x040fe2000ff1e0ff */
[----:B------:R-:W-:Y:S01]  /*11e0*/  IMAD.MOV.U32 R11, RZ, RZ, 0x2 ;  /* 0x00000002ff0b7424 */ /* 0x000fe200078e00ff */
[----:B------:R-:W-:Y:S02]  /*11f0*/  MOV R9, 0x2 ;  /* 0x0000000200097802 */ /* 0x000fe40000000f00 */
[C---:B------:R-:W-:Y:S02]  /*1200*/  LEA.HI.X.SX32 R10, R18.reuse, UR22, 0x1, P0 ;  /* 0x00000016120a7c11 */ /* 0x040fe400080f0eff */
[----:B------:R-:W-:Y:S02]  /*1210*/  LEA R2, P0, R3, UR6, 0x1 ;  /* 0x0000000603027c11 */ /* 0x000fe4000f8008ff */
[----:B------:R-:W-:Y:S02]  /*1220*/  PRMT R20, R19, 0x7610, R20 ;  /* 0x0000761013147816 */ /* 0x000fe40000000014 */
[----:B------:R-:W-:Y:S01]  /*1230*/  LEA.HI.X R3, R3, UR7, R10, 0x1, P0 ;  /* 0x0000000703037c11 */ /* 0x000fe200080f0c0a */
[----:B------:R-:W-:-:S04]  /*1240*/  IMAD.WIDE R10, R18, R11, UR20 ;  /* 0x00000014120a7e25 */ /* 0x000fc8000f8e020b */
[----:B------:R-:W-:Y:S01]  /*1250*/  IMAD.WIDE R18, R18, R9, UR8 ;  /* 0x0000000812127e25 */ /* 0x000fe2000f8e0209 */
[----:B------:R0:W-:Y:S04]  /*1260*/  STG.E.U16 desc[UR24][R2.64], R20 ;  /* 0x0000001402007986 */ /* 0x0001e8000c101518 */
[----:B------:R0:W-:Y:S04]  /*1270*/  STG.E.U16 desc[UR24][R10.64], R0 ;  /* 0x000000000a007986 */ /* 0x0001e8000c101518 */
[----:B------:R0:W-:Y:S02]  /*1280*/  STG.E.U16 desc[UR24][R18.64], R7 ;  /* 0x0000000712007986 */ /* 0x0001e4000c101518 */
.L_x_3:
[----:B------:R-:W-:Y:S05]  /*1290*/  BSYNC.RECONVERGENT B0 ;  /* 0x0000000000007941 */ /* 0x000fea0003800200 */
.L_x_2:
[----:B------:R-:W-:Y:S01]  /*12a0*/  BSSY.RECONVERGENT B0, `(.L_x_4) ;  /* 0x0000010000007945 */ /* 0x000fe20003800200 */
[----:B------:R-:W-:-:S03]  /*12b0*/  F2FP.F16.F32.PACK_AB R12, RZ, R12 ;  /* 0x0000000cff0c723e */ /* 0x000fc600000000ff */
[----:B------:R-:W-:Y:S05]  /*12c0*/  @P2 BRA `(.L_x_5) ;  /* 0x0000000000342947 */ /* 0x000fea0003800000 */
[----:B0-----:R-:W-:Y:S01]  /*12d0*/  IADD3 R0, P0, PT, R17, UR10, RZ ;  /* 0x0000000a11007c10 */ /* 0x001fe2000ff1e0ff */
[----:B------:R-:W-:Y:S02]  /*12e0*/  HFMA2 R10, -RZ, RZ, 0, 1.1920928955078125e-07 ;  /* 0x00000002ff0a7431 */ /* 0x000fe400000001ff */
[----:B------:R-:W-:Y:S01]  /*12f0*/  IMAD.MOV.U32 R18, RZ, RZ, 0x2 ;  /* 0x00000002ff127424 */ /* 0x000fe200078e00ff */
[----:B------:R-:W-:Y:S02]  /*1300*/  PRMT R7, R13, 0x7610, R7 ;  /* 0x000076100d077816 */ /* 0x000fe40000000007 */
[----:B------:R-:W-:Y:S02]  /*1310*/  LEA.HI.X.SX32 R3, R17, UR22, 0x1, P0 ;  /* 0x0000001611037c11 */ /* 0x000fe400080f0eff */
[----:B------:R-:W-:-:S04]  /*1320*/  LEA R2, P0, R0, UR6, 0x1 ;  /* 0x0000000600027c11 */ /* 0x000fc8000f8008ff */
[----:B------:R-:W-:Y:S01]  /*1330*/  LEA.HI.X R3, R0, UR7, R3, 0x1, P0 ;  /* 0x0000000700037c11 */ /* 0x000fe200080f0c03 */
[----:B------:R-:W-:Y:S01]  /*1340*/  IMAD.WIDE R10, R17, R10, UR20 ;  /* 0x00000014110a7e25 */ /* 0x000fe2000f8e020a */
[----:B------:R-:W-:-:S03]  /*1350*/  PRMT R0, R12, 0x7610, R0 ;  /* 0x000076100c007816 */ /* 0x000fc60000000000 */
[----:B------:R-:W-:Y:S02]  /*1360*/  IMAD.WIDE R12, R17, R18, UR8 ;  /* 0x00000008110c7e25 */ /* 0x000fe4000f8e0212 */
[----:B------:R1:W-:Y:S04]  /*1370*/  STG.E.U16 desc[UR24][R2.64], R0 ;  /* 0x0000000002007986 */ /* 0x0003e8000c101518 */
[----:B------:R1:W-:Y:S04]  /*1380*/  STG.E.U16 desc[UR24][R10.64], R7 ;  /* 0x000000070a007986 */ /* 0x0003e8000c101518 */
[----:B------:R1:W-:Y:S02]  /*1390*/  STG.E.U16 desc[UR24][R12.64], R16 ;  /* 0x000000100c007986 */ /* 0x0003e4000c101518 */
.L_x_5:
[----:B------:R-:W-:Y:S05]  /*13a0*/  BSYNC.RECONVERGENT B0 ;  /* 0x0000000000007941 */ /* 0x000fea0003800200 */
.L_x_4:
[----:B------:R-:W-:Y:S01]  /*13b0*/  BSSY.RECONVERGENT B0, `(.L_x_6) ;  /* 0x000000f000007945 */ /* 0x000fe20003800200 */
[----:B------:R-:W-:-:S03]  /*13c0*/  F2FP.F16.F32.PACK_AB R8, RZ, R8 ;  /* 0x00000008ff08723e */ /* 0x000fc600000000ff */
[----:B------:R-:W-:Y:S05]  /*13d0*/  @P1 BRA `(.L_x_7) ;  /* 0x0000000000301947 */ /* 0x000fea0003800000 */
[C---:B01----:R-:W-:Y:S01]  /*13e0*/  IADD3 R0, P0, PT, R6.reuse, UR10, RZ ;  /* 0x0000000a06007c10 */ /* 0x043fe2000ff1e0ff */
[----:B------:R-:W-:Y:S01]  /*13f0*/  HFMA2 R7, -RZ, RZ, 0, 1.1920928955078125e-07 ;  /* 0x00000002ff077431 */ /* 0x000fe200000001ff */
[----:B------:R-:W-:Y:S02]  /*1400*/  MOV R9, 0x2 ;  /* 0x0000000200097802 */ /* 0x000fe40000000f00 */
[----:B------:R-:W-:Y:S02]  /*1410*/  LEA.HI.X.SX32 R3, R6, UR22, 0x1, P0 ;  /* 0x0000001606037c11 */ /* 0x000fe400080f0eff */
[----:B------:R-:W-:-:S04]  /*1420*/  LEA R2, P0, R0, UR6, 0x1 ;  /* 0x0000000600027c11 */ /* 0x000fc8000f8008ff */
[----:B------:R-:W-:Y:S02]  /*1430*/  LEA.HI.X R3, R0, UR7, R3, 0x1, P0 ;  /* 0x0000000700037c11 */ /* 0x000fe400080f0c03 */
[----:B------:R-:W-:Y:S01]  /*1440*/  PRMT R0, R8, 0x7610, R0 ;  /* 0x0000761008007816 */ /* 0x000fe20000000000 */
[----:B------:R-:W-:-:S04]  /*1450*/  IMAD.WIDE R8, R6, R9, UR20 ;  /* 0x0000001406087e25 */ /* 0x000fc8000f8e0209 */
[----:B------:R-:W-:Y:S01]  /*1460*/  IMAD.WIDE R6, R6, R7, UR8 ;  /* 0x0000000806067e25 */ /* 0x000fe2000f8e0207 */
[----:B------:R2:W-:Y:S04]  /*1470*/  STG.E.U16 desc[UR24][R2.64], R0 ;  /* 0x0000000002007986 */ /* 0x0005e8000c101518 */
[----:B------:R2:W-:Y:S04]  /*1480*/  STG.E.U16 desc[UR24][R8.64], R15 ;  /* 0x0000000f08007986 */ /* 0x0005e8000c101518 */
[----:B------:R2:W-:Y:S02]  /*1490*/  STG.E.U16 desc[UR24][R6.64], R14 ;  /* 0x0000000e06007986 */ /* 0x0005e4000c101518 */
.L_x_7:
[----:B------:R-:W-:Y:S05]  /*14a0*/  BSYNC.RECONVERGENT B0 ;  /* 0x0000000000007941 */ /* 0x000fea0003800200 */
.L_x_6:
[----:B------:R-:W-:-:S04]  /*14b0*/  ULEA UR4, UR11, UR4, 0x2 ;  /* 0x000000040b047291 */ /* 0x000fc8000f8e10ff */
[----:B------:R-:W-:-:S09]  /*14c0*/  UISETP.GE.AND UP0, UPT, UR4, UR5, UPT ;  /* 0x000000050400728c */ /* 0x000fd2000bf06270 */
[----:B------:R-:W-:Y:S05]  /*14d0*/  BRA.U !UP0, `(.L_x_8) ;  /* 0xffffffed08707547 */ /* 0x000fea000b83ffff */
[----:B------:R-:W-:Y:S05]  /*14e0*/  EXIT ;  /* 0x000000000000794d */ /* 0x000fea0003800000 */
.L_x_9:
[----:B------:R-:W-:-:S00]  /*14f0*/  BRA `(.L_x_9) ;  /* 0xfffffffc00fc7947 */ /* 0x000fc0000383ffff */
[----:B------:R-:W-:-:S00]  /*1500*/  NOP ;  /* 0x0000000000007918 */ /* 0x000fc00000000000 */
[----:B------:R-:W-:-:S00]  /*1510*/  NOP ;  /* 0x0000000000007918 */ /* 0x000fc00000000000 */
[----:B------:R-:W-:-:S00]  /*1520*/  NOP ;  /* 0x0000000000007918 */ /* 0x000fc00000000000 */
[----:B------:R-:W-:-:S00]  /*1530*/  NOP ;  /* 0x0000000000007918 */ /* 0x000fc00000000000 */
[----:B------:R-:W-:-:S00]  /*1540*/  NOP ;  /* 0x0000000000007918 */ /* 0x000fc00000000000 */
[----:B------:R-:W-:-:S00]  /*1550*/  NOP ;  /* 0x0000000000007918 */ /* 0x000fc00000000000 */
[----:B------:R-:W-:-:S00]  /*1560*/  NOP ;  /* 0x0000000000007918 */ /* 0x000fc00000000000 */
[----:B------:R-:W-:-:S00]  /*1570*/  NOP ;  /* 0x0000000000007918 */ /* 0x000fc00000000000 */
.L_x_80:


//--------------------- .text._Z25multi_tensor_apply_kernelI18TensorListMetadataILi5EE17LAMBStage1FunctorIN3c104HalfES4_fEJPfffffffEEvlPViT_T0_DpT1_ --------------------------
	.section	.text._Z25multi_tensor_apply_kernelI18TensorListMetadataILi5EE17LAMBStage1FunctorIN3c104HalfES4_fEJPfffffffEEvlPViT_T0_DpT1_,"ax",@progbits
	.align	128
        .global         _Z25multi_tensor_apply_kernelI18TensorListMetadataILi5EE17LAMBStage1FunctorIN3c104HalfES4_fEJPfffffffEEvlPViT_T0_DpT1_
        .type           _Z25multi_tensor_apply_kernelI18TensorListMetadataILi5EE17LAMBStage1FunctorIN3c104HalfES4_fEJPfffffffEEvlPViT_T0_DpT1_,@function
        .size           _Z25multi_tensor_apply_kernelI18TensorListMetadataILi5EE17LAMBStage1FunctorIN3c104HalfES4_fEJPfffffffEEvlPViT_T0_DpT1_,(.L_x_81 - _Z25multi_tensor_apply_kernelI18TensorListMetadataILi5EE17LAMBStage1FunctorIN3c104HalfES4_fEJPfffffffEEvlPViT_T0_DpT1_)
        .other          _Z25multi_tensor_apply_kernelI18TensorListMetadataILi5EE17LAMBStage1FunctorIN3c104HalfES4_fEJPfffffffEEvlPViT_T0_DpT1_,@"STO_CUDA_ENTRY STV_DEFAULT"
_Z25multi_tensor_apply_kernelI18TensorListMetadataILi5EE17LAMBStage1FunctorIN3c104HalfES4_fEJPfffffffEEvlPViT_T0_DpT1_:
.text._Z25multi_tensor_apply_kernelI18TensorListMetadataILi5EE17LAMBStage1FunctorIN3c104HalfES4_fEJPfffffffEEvlPViT_T0_DpT1_:
        /* <DEDUP_REMOVED lines=42> */
.L_x_18:
[----:B0--3--:R-:W-:Y:S01]  /*02a0*/  IADD3 R0, PT, PT, R5, UR4, RZ ;  /* 0x0000000405007c10 */ /* 0x009fe2000fffe0ff */
[----:B------:R-:W-:-:S03]  /*02b0*/  USHF.R.S32.HI UR22, URZ, 0x1f, UR10 ;  /* 0x0000001fff167899 */ /* 0x000fc6000801140a */
[C---:B------:R-:W-:Y:S01]  /*02c0*/  ISETP.GE.AND P0, PT, R0.reuse, UR5, PT ;  /* 0x0000000500007c0c */ /* 0x040fe2000bf06270 */
[----:B0-----:R-:W-:-:S05]  /*02d0*/  VIADD R22, R0, UR11 ;  /* 0x0000000b00167c36 */ /* 0x001fca0008000000 */
[C---:B------:R-:W-:Y:S02]  /*02e0*/  ISETP.GE.AND P1, PT, R22.reuse, UR5, PT ;  /* 0x0000000516007c0c */ /* 0x040fe4000bf26270 */
[----:B------:R-:W-:-:S05]  /*02f0*/  IADD3 R28, PT, PT, R22, UR11, RZ ;  /* 0x0000000b161c7c10 */ /* 0x000fca000fffe0ff */
[----:B------:R-:W-:Y:S01]  /*0300*/  @!P0 IADD3 R13, P2, PT, R0, UR10, RZ ;  /* 0x0000000a000d8c10 */ /* 0x000fe2000ff5e0ff */
[----:B-1----:R-:W-:-:S03]  /*0310*/  VIADD R6, R28, UR11 ;  /* 0x0000000b1c067c36 */ /* 0x002fc60008000000 */
[----:B------:R-:W-:Y:S02]  /*0320*/  @!P0 LEA.HI.X.SX32 R2, R0, UR22, 0x1, P2 ;  /* 0x0000001600028c11 */ /* 0x000fe400090f0eff */
[C---:B------:R-:W-:Y:S02]  /*0330*/  @!P0 SHF.L.U32 R12, R13.reuse, 0x1, RZ ;  /* 0x000000010d0c8819 */ /* 0x040fe400000006ff */
[----:B------:R-:W-:Y:S02]  /*0340*/  @!P0 SHF.L.U64.HI R13, R13, 0x1, R2 ;  /* 0x000000010d0d8819 */ /* 0x000fe40000010202 */
[----:B-1----:R-:W-:Y:S02]  /*0350*/  @!P0 IADD3 R2, P3, PT, R12, UR16, RZ ;  /* 0x000000100c028c10 */ /* 0x002fe4000ff7e0ff */
[----:B------:R-:W-:Y:S02]  /*0360*/  ISETP.GE.AND P2, PT, R28, UR5, PT ;  /* 0x000000051c007c0c */ /* 0x000fe4000bf46270 */
[----:B------:R-:W-:-:S02]  /*0370*/  @!P0 IADD3.X R3, PT, PT, R13, UR17, RZ, P3, !PT ;  /* 0x000000110d038c10 */ /* 0x000fc40009ffe4ff */
[----:B------:R-:W-:Y:S02]  /*0380*/  @!P1 IADD3 R15, P4, PT, R22, UR10, RZ ;  /* 0x0000000a160f9c10 */ /* 0x000fe4000ff9e0ff */
[----:B------:R-:W-:Y:S01]  /*0390*/  ISETP.GE.AND P3, PT, R6, UR5, PT ;  /* 0x0000000506007c0c */ /* 0x000fe2000bf66270 */
[----:B------:R-:W-:Y:S01]  /*03a0*/  HFMA2 R27, -RZ, RZ, 0, 1.1920928955078125e-07 ;  /* 0x00000002ff1b7431 */ /* 0x000fe200000001ff */
[----:B------:R-:W-:Y:S01]  /*03b0*/  @!P1 LEA.HI.X.SX32 R8, R22, UR22, 0x1, P4 ;  /* 0x0000001616089c11 */ /* 0x000fe2000a0f0eff */
[----:B------:R-:W3:Y:S01]  /*03c0*/  @!P0 LDG.E.U16 R3, desc[UR24][R2.64] ;  /* 0x0000001802038981 */ /* 0x000ee2000c1e1500 */
[C---:B------:R-:W-:Y:S02]  /*03d0*/  @!P1 SHF.L.U32 R14, R15.reuse, 0x1, RZ ;  /* 0x000000010f0e9819 */ /* 0x040fe400000006ff */
[----:B------:R-:W-:Y:S02]  /*03e0*/  @!P1 SHF.L.U64.HI R15, R15, 0x1, R8 ;  /* 0x000000010f0f9819 */ /* 0x000fe40000010208 */
[----:B------:R-:W-:-:S02]  /*03f0*/  @!P2 IADD3 R16, P5, PT, R28, UR10, RZ ;  /* 0x0000000a1c10ac10 */ /* 0x000fc4000ffbe0ff */
[----:B------:R-:W-:Y:S01]  /*0400*/  @!P1 IADD3 R10, P4, PT, R14, UR16, RZ ;  /* 0x000000100e0a9c10 */ /* 0x000fe2000ff9e0ff */
[----:B------:R-:W-:Y:S01]  /*0410*/  @!P0 IMAD.WIDE R26, R0, R27, UR20 ;  /* 0x00000014001a8e25 */ /* 0x000fe2000f8e021b */
[----:B------:R-:W-:Y:S02]  /*0420*/  @P1 PRMT R24, RZ, 0x7610, R24 ;  /* 0x00007610ff181816 */ /* 0x000fe40000000018 */
[----:B------:R-:W-:Y:S02]  /*0430*/  @!P2 LEA.HI.X.SX32 R17, R28, UR22, 0x1, P5 ;  /* 0x000000161c11ac11 */ /* 0x000fe4000a8f0eff */
[----:B------:R-:W-:Y:S01]  /*0440*/  @!P1 IADD3.X R11, PT, PT, R15, UR17, RZ, P4, !PT ;  /* 0x000000110f0b9c10 */ /* 0x000fe2000a7fe4ff */
[----:B------:R0:W4:Y:S01]  /*0450*/  @!P0 LDG.E.U16 R2, desc[UR24][R26.64] ;  /* 0x000000181a028981 */ /* 0x000122000c1e1500 */
[----:B------:R-:W-:Y:S02]  /*0460*/  @!P3 IADD3 R7, P4, PT, R6, UR10, RZ ;  /* 0x0000000a0607bc10 */ /* 0x000fe4000ff9e0ff */
[C---:B------:R-:W-:Y:S01]  /*0470*/  @!P2 SHF.L.U64.HI R17, R16.reuse, 0x1, R17 ;  /* 0x000000011011a819 */ /* 0x040fe20000010211 */
[----:B------:R-:W-:Y:S01]  /*0480*/  @!P2 IMAD.SHL.U32 R16, R16, 0x2, RZ ;  /* 0x000000021010a824 */ /* 0x000fe200078e00ff */
[----:B------:R1:W4:Y:S01]  /*0490*/  @!P1 LDG.E.U16 R24, desc[UR24][R10.64] ;  /* 0x000000180a189981 */ /* 0x000322000c1e1500 */
[----:B------:R-:W-:-:S03]  /*04a0*/  @!P3 LEA.HI.X.SX32 R8, R6, UR22, 0x1, P4 ;  /* 0x000000160608bc11 */ /* 0x000fc6000a0f0eff */
[----:B------:R-:W-:Y:S02]  /*04b0*/  @!P2 IADD3 R20, P4, PT, R16, UR16, RZ ;  /* 0x000000101014ac10 */ /* 0x000fe4000ff9e0ff */
[C---:B0-----:R-:W-:Y:S02]  /*04c0*/  @!P3 SHF.L.U64.HI R26, R7.reuse, 0x1, R8 ;  /* 0x00000001071ab819 */ /* 0x041fe40000010208 */
[----:B-1----:R-:W-:-:S04]  /*04d0*/  @!P3 SHF.L.U32 R11, R7, 0x1, RZ ;  /* 0x00000001070bb819 */ /* 0x002fc800000006ff */
[----:B------:R-:W-:Y:S02]  /*04e0*/  @!P3 IADD3 R8, P5, PT, R11, UR16, RZ ;  /* 0x000000100b08bc10 */ /* 0x000fe4000ffbe0ff */
[----:B------:R-:W-:Y:S02]  /*04f0*/  @P2 PRMT R19, RZ, 0x7610, R19 ;  /* 0x00007610ff132816 */ /* 0x000fe40000000013 */
[----:B------:R-:W-:Y:S02]  /*0500*/  @P3 PRMT R10, RZ, 0x7610, R10 ;  /* 0x00007610ff0a3816 */ /* 0x000fe4000000000a */
[----:B------:R-:W-:Y:S02]  /*0510*/  @!P2 IADD3.X R21, PT, PT, R17, UR17, RZ, P4, !PT ;  /* 0x000000111115ac10 */ /* 0x000fe4000a7fe4ff */
[----:B------:R-:W-:Y:S02]  /*0520*/  @!P3 IADD3.X R9, PT, PT, R26, UR17, RZ, P5, !PT ;  /* 0x000000111a09bc10 */ /* 0x000fe4000affe4ff */
[----:B------:R-:W-:Y:S01]  /*0530*/  MOV R7, 0x2 ;  /* 0x0000000200077802 */ /* 0x000fe20000000f00 */
[----:B------:R-:W4:Y:S01]  /*0540*/  @!P2 LDG.E.U16 R19, desc[UR24][R20.64] ;  /* 0x000000181413a981 */ /* 0x000f22000c1e1500 */
[----:B------:R-:W-:-:S03]  /*0550*/  HFMA2 R25, -RZ, RZ, 0, 1.1920928955078125e-07 ;  /* 0x00000002ff197431 */ /* 0x000fc600000001ff */
[----:B------:R0:W4:Y:S01]  /*0560*/  @!P3 LDG.E.U16 R10, desc[UR24][R8.64] ;  /* 0x00000018080ab981 */ /* 0x000122000c1e1500 */
[----:B------:R-:W-:Y:S01]  /*0570*/  IMAD.MOV.U32 R23, RZ, RZ, 0x2 ;  /* 0x00000002ff177424 */ /* 0x000fe200078e00ff */
[----:B------:R-:W-:Y:S01]  /*0580*/  MOV R27, 0x2 ;  /* 0x00000002001b7802 */ /* 0x000fe20000000f00 */
[----:B0-----:R-:W-:Y:S01]  /*0590*/  @!P0 IMAD.WIDE R8, R0, R7, UR8 ;  /* 0x0000000800088e25 */ /* 0x001fe2000f8e0207 */
[----:B------:R-:W-:-:S03]  /*05a0*/  @P1 PRMT R7, RZ, 0x7610, R7 ;  /* 0x00007610ff071816 */ /* 0x000fc60000000007 */
[C---:B------:R-:W-:Y:S01]  /*05b0*/  @!P1 IMAD.WIDE R20, R22.reuse, R23, UR20 ;  /* 0x0000001416149e25 */ /* 0x040fe2000f8e0217 */
[----:B------:R-:W4:Y:S01]  /*05c0*/  @!P0 LDG.E.U16 R0, desc[UR24][R8.64] ;  /* 0x0000001808008981 */ /* 0x000f22000c1e1500 */
[----:B------:R-:W-:Y:S02]  /*05d0*/  @P2 PRMT R18, RZ, 0x7610, R18 ;  /* 0x00007610ff122816 */ /* 0x000fe40000000012 */
[----:B------:R-:W-:Y:S01]  /*05e0*/  @!P1 IMAD.WIDE R22, R22, R25, UR8 ;  /* 0x0000000816169e25 */ /* 0x000fe2000f8e0219 */
[----:B------:R-:W-:Y:S01]  /*05f0*/  @P1 PRMT R25, RZ, 0x7610, R25 ;  /* 0x00007610ff191816 */ /* 0x000fe20000000019 */
[----:B------:R0:W4:Y:S02]  /*0600*/  @!P1 LDG.E.U16 R7, desc[UR24][R20.64] ;  /* 0x0000001814079981 */ /* 0x000124000c1e1500 */
[----:B------:R-:W-:-:S03]  /*0610*/  IMAD.MOV.U32 R29, RZ, RZ, 0x2 ;  /* 0x00000002ff1d7424 */ /* 0x000fc600078e00ff */
[----:B------:R1:W4:Y:S01]  /*0620*/  @!P1 LDG.E.U16 R25, desc[UR24][R22.64] ;  /* 0x0000001816199981 */ /* 0x000322000c1e1500 */
[----:B0-----:R-:W-:Y:S01]  /*0630*/  @!P2 IMAD.WIDE R20, R28, R27, UR20 ;  /* 0x000000141c14ae25 */ /* 0x001fe2000f8e021b */
[----:B------:R-:W-:-:S04]  /*0640*/  @P2 PRMT R8, RZ, 0x7610, R8 ;  /* 0x00007610ff082816 */ /* 0x000fc80000000008 */
[----:B------:R0:W4:Y:S01]  /*0650*/  @!P2 LDG.E.U16 R18, desc[UR24][R20.64] ;  /* 0x000000181412a981 */ /* 0x000122000c1e1500 */
[----:B------:R-:W-:Y:S01]  /*0660*/  @!P2 IMAD.WIDE R28, R28, R29, UR8 ;  /* 0x000000081c1cae25 */ /* 0x000fe2000f8e021d */
[----:B------:R-:W-:-:S03]  /*0670*/  @P3 PRMT R9, RZ, 0x7610, R9 ;  /* 0x00007610ff093816 */ /* 0x000fc60000000009 */
[----:B-1----:R-:W-:Y:S01]  /*0680*/  HFMA2 R23, -RZ, RZ, 0, 1.1920928955078125e-07 ;  /* 0x00000002ff177431 */ /* 0x002fe200000001ff */
[----:B------:R1:W4:Y:S01]  /*0690*/  @!P2 LDG.E.U16 R8, desc[UR24][R28.64] ;  /* 0x000000181c08a981 */ /* 0x000322000c1e1500 */
[----:B0-----:R-:W-:-:S05]  /*06a0*/  @!P3 IMAD.WIDE R20, R6, R27, UR20 ;  /* 0x000000140614be25 */ /* 0x001fca000f8e021b */
[----:B------:R0:W4:Y:S01]  /*06b0*/  @!P3 LDG.E.U16 R9, desc[UR24][R20.64] ;  /* 0x000000181409b981 */ /* 0x000122000c1e1500 */
[----:B------:R-:W-:Y:S01]  /*06c0*/  @P3 PRMT R27, RZ, 0x7610, R27 ;  /* 0x00007610ff1b3816 */ /* 0x000fe2000000001b */
        /* <DEDUP_REMOVED lines=24> */
[----:B----4-:R-:W-:-:S04]  /*0850*/  HADD2.F32 R13, -RZ, R24.H0_H0 ;  /* 0x20000018ff0d7230 */ /* 0x010fc80000004100 */
[----:B------:R-:W-:Y:S02]  /*0860*/  HADD2.F32 R16, -RZ, R3.H0_H0 ;  /* 0x20000003ff107230 */ /* 0x000fe40000004100 */
[----:B------:R-:W-:Y:S01]  /*0870*/  FADD.FTZ R3, -R15, 1 ;  /* 0x3f8000000f037421 */ /* 0x000fe20000010100 */
[----:B------:R-:W-:Y:S01]  /*0880*/  FMUL.FTZ R14, R13, R22 ;  /* 0x000000160d0e7220 */ /* 0x000fe20000410000 */
[----:B------:R-:W-:Y:S01]  /*0890*/  IMAD.U32 R13, RZ, RZ, UR26 ;  /* 0x0000001aff0d7e24 */ /* 0x000fe2000f8e00ff */
[----:B------:R-:W-:Y:S01]  /*08a0*/  @P0 PRMT R2, RZ, 0x7610, R2 ;  /* 0x00007610ff020816 */ /* 0x000fe20000000002 */
[----:B------:R-:W-:Y:S02]  /*08b0*/  FMUL.FTZ R17, R16, R3 ;  /* 0x0000000310117220 */ /* 0x000fe40000410000 */
[----:B------:R-:W-:Y:S01]  /*08c0*/  FADD.FTZ R13, -R13, 1 ;  /* 0x3f8000000d0d7421 */ /* 0x000fe20000010100 */
[----:B------:R-:W-:Y:S01]  /*08d0*/  F2FP.F16.F32.PACK_AB R14, RZ, R14 ;  /* 0x0000000eff0e723e */ /* 0x000fe200000000ff */
[----:B------:R-:W-:-:S02]  /*08e0*/  HADD2.F32 R15, -RZ, R2.H0_H0 ;  /* 0x20000002ff0f7230 */ /* 0x000fc40000004100 */
        /* <DEDUP_REMOVED lines=102> */
[----:B------:R-:W-:Y:S02]  /*0f50*/  F2FP.F16.F32.PACK_AB R3, RZ, R2 ;  /* 0x00000002ff03723e */ /* 0x000fe400000000ff */
[----:B------:R-:W-:Y:S01]  /*0f60*/  IADD3 R18, PT, PT, R19, UR11, RZ ;  /* 0x0000000b13127c10 */ /* 0x000fe2000fffe0ff */
[----:B------:R-:W-:Y:S02]  /*0f70*/  HADD2.F32 R19, -RZ, R10.H0_H0 ;  /* 0x2000000aff137230 */ /* 0x000fe40000004100 */
[----:B------:R-:W-:Y:S02]  /*0f80*/  HADD2.F32 R10, -RZ, R3.H0_H0 ;  /* 0x20000003ff0a7230 */ /* 0x000fe40000004100 */
[----:B--2---:R-:W-:Y:S01]  /*0f90*/  HADD2.F32 R3, -RZ, R12.H0_H0 ;  /* 0x2000000cff037230 */ /* 0x004fe20000004100 */
[----:B------:R-:W-:Y:S01]  /*0fa0*/  F2FP.F16.F32.PACK_AB R20, RZ, R20 ;  /* 0x00000014ff14723e */ /* 0x000fe200000000ff */
[----:B------:R-:W-:-:S02]  /*0fb0*/  HADD2.F32 R2, -RZ, R17.H0_H0 ;  /* 0x20000011ff027230 */ /* 0x000fc40000004100 */
[----:B------:R-:W-:Y:S02]  /*0fc0*/  HADD2.F32 R21, -RZ, R28.H0_H0 ;  /* 0x2000001cff157230 */ /* 0x000fe40000004100 */
[----:B------:R-:W-:Y:S02]  /*0fd0*/  VIADD R17, R18, UR11 ;  /* 0x0000000b12117c36 */ /* 0x000fe40008000000 */
        /* <DEDUP_REMOVED lines=10> */
[----:B------:R-:W-:Y:S02]  /*1080*/  IADD3 R10, PT, PT, R5, UR4, RZ ;  /* 0x00000004050a7c10 */ /* 0x000fe4000fffe0ff */
[----:B------:R-:W-:Y:S02]  /*1090*/  F2FP.F16.F32.PACK_AB R23, RZ, R3 ;  /* 0x00000003ff17723e */ /* 0x000fe400000000ff */
[C---:B------:R-:W-:Y:S02]  /*10a0*/  IADD3 R11, P0, PT, R10.reuse, UR10, RZ ;  /* 0x0000000a0a0b7c10 */ /* 0x040fe4000ff1e0ff */
[----:B------:R-:W-:Y:S01]  /*10b0*/  MOV R25, 0x2 ;  /* 0x0000000200197802 */ /* 0x000fe20000000f00 */
[----:B------:R-:W-:Y:S01]  /*10c0*/  HADD2.F32 R23, -RZ, R23.H0_H0 ;  /* 0x20000017ff177230 */ /* 0x000fe20000004100 */
[----:B------:R-:W-:Y:S02]  /*10d0*/  LEA.HI.X.SX32 R22, R10, UR22, 0x1, P0 ;  /* 0x000000160a167c11 */ /* 0x000fe400080f0eff */
[----:B------:R-:W-:-:S02]  /*10e0*/  LEA R2, P0, R11, UR6, 0x2 ;  /* 0x000000060b027c11 */ /* 0x000fc4000f8010ff */
[----:B------:R-:W-:Y:S02]  /*10f0*/  PRMT R24, R9, 0x7610, R24 ;  /* 0x0000761009187816 */ /* 0x000fe40000000018 */
[--C-:B------:R-:W-:Y:S01]  /*1100*/  LEA.HI.X R3, R11, UR7, R22.reuse, 0x2, P0 ;  /* 0x000000070b037c11 */ /* 0x100fe200080f1416 */
[----:B------:R-:W-:Y:S01]  /*1110*/  IMAD.MOV.U32 R11, RZ, RZ, 0x2 ;  /* 0x00000002ff0b7424 */ /* 0x000fe200078e00ff */
[----:B------:R-:W-:Y:S01]  /*1120*/  PRMT R22, R8, 0x7610, R22 ;  /* 0x0000761008167816 */ /* 0x000fe20000000016 */
[C---:B------:R-:W-:Y:S02]  /*1130*/  IMAD.WIDE R8, R10.reuse, R25, UR20 ;  /* 0x000000140a087e25 */ /* 0x040fe4000f8e0219 */
[----:B------:R0:W-:Y:S02]  /*1140*/  STG.E desc[UR24][R2.64], R23 ;  /* 0x0000001702007986 */ /* 0x0001e4000c101918 */
[----:B------:R-:W-:Y:S02]  /*1150*/  IMAD.WIDE R10, R10, R11, UR8 ;  /* 0x000000080a0a7e25 */ /* 0x000fe4000f8e020b */
[----:B------:R0:W-:Y:S04]  /*1160*/  STG.E.U16 desc[UR24][R8.64], R22 ;  /* 0x0000001608007986 */ /* 0x0001e8000c101518 */
[----:B------:R0:W-:Y:S02]  /*1170*/  STG.E.U16 desc[UR24][R10.64], R24 ;  /* 0x000000180a007986 */ /* 0x0001e4000c101518 */
.L_x_11:
[----:B------:R-:W-:Y:S05]  /*1180*/  BSYNC.RECONVERGENT B0 ;  /* 0x0000000000007941 */ /* 0x000fea0003800200 */
.L_x_10:
[----:B------:R-:W-:Y:S01]  /*1190*/  BSSY.RECONVERGENT B0, `(.L_x_12) ;  /* 0x0000010000007945 */ /* 0x000fe20003800200 */
[----:B0-----:R-:W-:Y:S01]  /*11a0*/  FFMA.FTZ R10, R4, R20, R21 ;  /* 0x00000014040a7223 */ /* 0x001fe20000010015 */
[----:B------:R-:W-:Y:S02]  /*11b0*/  F2FP.F16.F32.PACK_AB R11, RZ, R19 ;  /* 0x00000013ff0b723e */ /* 0x000fe400000000ff */
[----:B------:R-:W-:Y:S05]  /*11c0*/  @P3 BRA `(.L_x_13) ;  /* 0x0000000000303947 */ /* 0x000fea0003800000 */
[C---:B------:R-:W-:Y:S01]  /*11d0*/  IADD3 R3, P0, PT, R18.reuse, UR10, RZ ;  /* 0x0000000a12037c10 */ /* 0x040fe2000ff1e0ff */
[----:B------:R-:W-:Y:S01]  /*11e0*/  HFMA2 R19, -RZ, RZ, 0, 1.1920928955078125e-07 ;  /* 0x00000002ff137431 */ /* 0x000fe200000001ff */
[----:B------:R-:W-:Y:S01]  /*11f0*/  MOV R9, 0x2 ;  /* 0x0000000200097802 */ /* 0x000fe20000000f00 */
[----:B------:R-:W-:Y:S01]  /*1200*/  HADD2.F32 R11, -RZ, R11.H0_H0 ;  /* 0x2000000bff0b7230 */ /* 0x000fe20000004100 */
[----:B------:R-:W-:Y:S02]  /*1210*/  LEA.HI.X.SX32 R8, R18, UR22, 0x1, P0 ;  /* 0x0000001612087c11 */ /* 0x000fe400080f0eff */
[----:B------:R-:W-:-:S04]  /*1220*/  LEA R2, P0, R3, UR6, 0x2 ;  /* 0x0000000603027c11 */ /* 0x000fc8000f8010ff */
[----:B------:R-:W-:Y:S01]  /*1230*/  LEA.HI.X R3, R3, UR7, R8, 0x2, P0 ;  /* 0x0000000703037c11 */ /* 0x000fe200080f1408 */
[----:B------:R-:W-:-:S04]  /*1240*/  IMAD.WIDE R8, R18, R9, UR20 ;  /* 0x0000001412087e25 */ /* 0x000fc8000f8e0209 */
[----:B------:R-:W-:Y:S01]  /*1250*/  IMAD.WIDE R18, R18, R19, UR8 ;  /* 0x0000000812127e25 */ /* 0x000fe2000f8e0213 */
[----:B------:R0:W-:Y:S04]  /*1260*/  STG.E desc[UR24][R2.64], R11 ;  /* 0x0000000b02007986 */ /* 0x0001e8000c101918 */
[----:B------:R0:W-:Y:S04]  /*1270*/  STG.E.U16 desc[UR24][R8.64], R0 ;  /* 0x0000000008007986 */ /* 0x0001e8000c101518 */
[----:B------:R0:W-:Y:S02]  /*1280*/  STG.E.U16 desc[UR24][R18.64], R7 ;  /* 0x0000000712007986 */ /* 0x0001e4000c101518 */
.L_x_13:
[----:B------:R-:W-:Y:S05]  /*1290*/  BSYNC.RECONVERGENT B0 ;  /* 0x0000000000007941 */ /* 0x000fea0003800200 */
.L_x_12:
[----:B------:R-:W-:Y:S01]  /*12a0*/  BSSY.RECONVERGENT B0, `(.L_x_14) ;  /* 0x0000010000007945 */ /* 0x000fe20003800200 */
[----:B0-----:R-:W-:-:S03]  /*12b0*/  F2FP.F16.F32.PACK_AB R7, RZ, R12 ;  /* 0x0000000cff07723e */ /* 0x001fc600000000ff */
[----:B------:R-:W-:Y:S05]  /*12c0*/  @P2 BRA `(.L_x_15) ;  /* 0x0000000000342947 */ /* 0x000fea0003800000 */
[C---:B------:R-:W-:Y:S01]  /*12d0*/  IADD3 R0, P0, PT, R17.reuse, UR10, RZ ;  /* 0x0000000a11007c10 */ /* 0x040fe2000ff1e0ff */
[----:B------:R-:W-:Y:S01]  /*12e0*/  IMAD.MOV.U32 R8, RZ, RZ, 0x2 ;  /* 0x00000002ff087424 */ /* 0x000fe200078e00ff */
[----:B------:R-:W-:Y:S01]  /*12f0*/  MOV R12, 0x2 ;  /* 0x00000002000c7802 */ /* 0x000fe20000000f00 */
[----:B------:R-:W-:Y:S01]  /*1300*/  HADD2.F32 R7, -RZ, R7.H0_H0 ;  /* 0x20000007ff077230 */ /* 0x000fe20000004100 */
[C---:B------:R-:W-:Y:S01]  /*1310*/  LEA.HI.X.SX32 R3, R17.reuse, UR22, 0x1, P0 ;  /* 0x0000001611037c11 */ /* 0x040fe200080f0eff */
[----:B------:R-:W-:Y:S01]  /*1320*/  IMAD.WIDE R8, R17, R8, UR20 ;  /* 0x0000001411087e25 */ /* 0x000fe2000f8e0208 */
[----:B------:R-:W-:-:S04]  /*1330*/  LEA R2, P0, R0, UR6, 0x2 ;  /* 0x0000000600027c11 */ /* 0x000fc8000f8010ff */
[----:B------:R-:W-:Y:S02]  /*1340*/  LEA.HI.X R3, R0, UR7, R3, 0x2, P0 ;  /* 0x0000000700037c11 */ /* 0x000fe400080f1403 */
[----:B------:R-:W-:Y:S01]  /*1350*/  PRMT R0, R13, 0x7610, R0 ;  /* 0x000076100d007816 */ /* 0x000fe20000000000 */
[----:B------:R-:W-:Y:S02]  /*1360*/  IMAD.WIDE R12, R17, R12, UR8 ;  /* 0x00000008110c7e25 */ /* 0x000fe4000f8e020c */
[----:B------:R0:W-:Y:S04]  /*1370*/  STG.E desc[UR24][R2.64], R7 ;  /* 0x0000000702007986 */ /* 0x0001e8000c101918 */
[----:B------:R0:W-:Y:S04]  /*1380*/  STG.E.U16 desc[UR24][R8.64], R0 ;  /* 0x0000000008007986 */ /* 0x0001e8000c101518 */
[----:B------:R0:W-:Y:S02]  /*1390*/  STG.E.U16 desc[UR24][R12.64], R16 ;  /* 0x000000100c007986 */ /* 0x0001e4000c101518 */
.L_x_15:
[----:B------:R-:W-:Y:S05]  /*13a0*/  BSYNC.RECONVERGENT B0 ;  /* 0x0000000000007941 */ /* 0x000fea0003800200 */
.L_x_14:
[----:B------:R-:W-:Y:S01]  /*13b0*/  BSSY.RECONVERGENT B0, `(.L_x_16) ;  /* 0x000000f000007945 */ /* 0x000fe20003800200 */
[----:B------:R-:W-:-:S03]  /*13c0*/  F2FP.F16.F32.PACK_AB R10, RZ, R10 ;  /* 0x0000000aff0a723e */ /* 0x000fc600000000ff */
[----:B------:R-:W-:Y:S05]  /*13d0*/  @P1 BRA `(.L_x_17) ;  /* 0x0000000000301947 */ /* 0x000fea0003800000 */
[C---:B0-----:R-:W-:Y:S01]  /*13e0*/  IADD3 R0, P0, PT, R6.reuse, UR10, RZ ;  /* 0x0000000a06007c10 */ /* 0x041fe2000ff1e0ff */
        /* <DEDUP_REMOVED lines=11> */
.L_x_17:
[----:B------:R-:W-:Y:S05]  /*14a0*/  BSYNC.RECONVERGENT B0 ;  /* 0x0000000000007941 */ /* 0x000fea0003800200 */
.L_x_16:
[----:B------:R-:W-:-:S04]  /*14b0*/  ULEA UR4, UR11, UR4, 0x2 ;  /* 0x000000040b047291 */ /* 0x000fc8000f8e10ff */
[----:B------:R-:W-:-:S09]  /*14c0*/  UISETP.GE.AND UP0, UPT, UR4, UR5, UPT ;  /* 0x000000050400728c */ /* 0x000fd2000bf06270 */
[----:B------:R-:W-:Y:S05]  /*14d0*/  BRA.U !UP0, `(.L_x_18) ;  /* 0xffffffed08707547 */ /* 0x000fea000b83ffff */
[----:B------:R-:W-:Y:S05]  /*14e0*/  EXIT ;  /* 0x000000000000794d */ /* 0x000fea0003800000 */
.L_x_19:
        /* <DEDUP_REMOVED lines=9> */
.L_x_81:


//--------------------- .text._Z25multi_tensor_apply_kernelI18TensorListMetadataILi5EE17LAMBStage1FunctorIN3c104HalfEfS4_EJPfffffffEEvlPViT_T0_DpT1_ --------------------------
	.section	.text._Z25multi_tensor_apply_kernelI18TensorListMetadataILi5EE17LAMBStage1FunctorIN3c104HalfEfS4_EJPfffffffEEvlPViT_T0_DpT1_,"ax",@progbits
	.align	128
        .global         _Z25multi_tensor_apply_kernelI18TensorListMetadataILi5EE17LAMBStage1FunctorIN3c104HalfEfS4_EJPfffffffEEvlPViT_T0_DpT1_
        .type           _Z25multi_tensor_apply_kernelI18TensorListMetadataILi5EE17LAMBStage1FunctorIN3c104HalfEfS4_EJPfffffffEEvlPViT_T0_DpT1_,@function
        .size           _Z25multi_tensor_apply_kernelI18TensorListMetadataILi5EE17LAMBStage1FunctorIN3c104HalfEfS4_EJPfffffffEEvlPViT_T0_DpT1_,(.L_x_82 - _Z25multi_tensor_apply_kernelI18TensorListMetadataILi5EE17LAMBStage1FunctorIN3c104HalfEfS4_EJPfffffffEEvlPViT_T0_DpT1_)
        .other          _Z25multi_tensor_apply_kernelI18TensorListMetadataILi5EE17LAMBStage1FunctorIN3c104HalfEfS4_EJPfffffffEEvlPViT_T0_DpT1_,@"STO_CUDA_ENTRY STV_DEFAULT"
_Z25multi_tensor_apply_kernelI18TensorListMetadataILi5EE17LAMBStage1FunctorIN3c104HalfEfS4_EJPfffffffEEvlPViT_T0_DpT1_:
.text._Z25multi_tensor_apply_kernelI18TensorListMetadataILi5EE17LAMBStage1FunctorIN3c104HalfEfS4_EJPfffffffEEvlPViT_T0_DpT1_:
[----:B------:R-:W-:Y:S08]  /*0000*/  LDC R1, c[0x0][0x37c] ;  /* 0x0000df00ff017b82 */ /* 0x000ff00000000800 */
[----:B------:R-:W0:Y:S01]  /*0010*/  S2UR UR4, SR_CTAID.X ;  /* 0x00000000000479c3 */ /* 0x000e220000002500 */
[----:B------:R-:W-:-:S07]  /*0020*/  UMOV UR6, 0x10 ;  /* 0x0000001000067882 */ /* 0x000fce0000000000 */
[----:B------:R-:W1:Y:S08]  /*0030*/  LDC R7, c[0x0][0x380] ;  /* 0x0000e000ff077b82 */ /* 0x000e700000000800 */
[----:B------:R-:W2:Y:S01]  /*0040*/  LDC R3, c[0x0][0xf70] ;  /* 0x0003dc00ff037b82 */ /* 0x000ea20000000800 */
[----:B0-----:R-:W0:Y:S07]  /*0050*/  LDCU.U8 UR7, c[0x0][UR4+0x930] ;  /* 0x00012600040777ac */ /* 0x001e2e0008000000 */
[----:B------:R-:W3:Y:S01]  /*0060*/  LDC.64 R18, c[0x0][0xf80] ;  /* 0x0003e000ff127b82 */ /* 0x000ee20000000a00 */
[----:B------:R-:W-:-:S04]  /*0070*/  UIADD3 UR5, UPT, UPT, UR4, 0x10, URZ ;  /* 0x0000001004057890 */ /* 0x000fc8000fffe0ff */
[----:B------:R-:W-:Y:S02]  /*0080*/  UIMAD UR4, UR4, 0x3, UR5 ;  /* 0x00000003040478a4 */ /* 0x000fe4000f8e0205 */
[----:B0-----:R-:W-:-:S10]  /*0090*/  ULEA UR6, UR7, UR6, 0x3 ;  /* 0x0000000607067291 */ /* 0x001fd4000f8e18ff */
[----:B------:R-:W1:Y:S02]  /*00a0*/  LDCU UR4, c[0x0][UR4+0xa60] ;  /* 0x00014c00040477ac */ /* 0x000e640008000800 */
[----:B------:R-:W0:Y:S01]  /*00b0*/  LDCU UR5, c[0x0][UR6+0x830] ;  /* 0x00010600060577ac */ /* 0x000e220008000800 */
[----:B-1----:R-:W-:-:S05]  /*00c0*/  IMAD R0, R7, UR4, RZ ;  /* 0x0000000407007c24 */ /* 0x002fca000f8e02ff */
[----:B0-----:R-:W-:-:S04]  /*00d0*/  IADD3 R22, PT, PT, -R0, UR5, RZ ;  /* 0x0000000500167c10 */ /* 0x001fc8000fffe1ff */
[----:B------:R-:W-:-:S04]  /*00e0*/  VIMNMX R2, PT, PT, R22, R7, PT ;  /* 0x0000000716027248 */ /* 0x000fc80003fe0100 */
[----:B------:R-:W-:-:S13]  /*00f0*/  ISETP.GE.AND P0, PT, R2, 0x1, PT ;  /* 0x000000010200780c */ /* 0x000fda0003f06270 */
[----:B--23--:R-:W-:Y:S05]  /*0100*/  @!P0 EXIT ;  /* 0x000000000000894d */ /* 0x00cfea0003800000 */
[----:B------:R-:W0:Y:S01]  /*0110*/  LDCU.64 UR14, c[0x0][0x358] ;  /* 0x00006b00ff0e77ac */ /* 0x000e220008000a00 */
[----:B------:R-:W-:Y:S01]  /*0120*/  VIADD R3, R3, UR7 ;  /* 0x0000000703037c36 */ /* 0x000fe20008000000 */
[----:B------:R-:W1:Y:S03]  /*0130*/  LDCU.64 UR4, c[0x0][UR6+0x560] ;  /* 0x0000ac00060477ac */ /* 0x000e660008000a00 */
[----:B------:R-:W-:Y:S01]  /*0140*/  IMAD.WIDE R18, R3, 0x4, R18 ;  /* 0x0000000403127825 */ /* 0x000fe200078e0212 */
[----:B------:R-:W2:Y:S01]  /*0150*/  S2R R20, SR_TID.X ;  /* 0x0000000000147919 */ /* 0x000ea20000002100 */
[----:B------:R-:W3:Y:S02]  /*0160*/  LDCU.64 UR12, c[0x0][UR6+0x650] ;  /* 0x0000ca00060c77ac */ /* 0x000ee40008000a00 */
[----:B------:R-:W-:Y:S01]  /*0170*/  IMAD.SHL.U32 R4, R0, 0x4, RZ ;  /* 0x0000000400047824 */ /* 0x000fe200078e00ff */
[----:B------:R-:W4:Y:S01]  /*0180*/  LDCU.64 UR8, c[0x0][UR6+0x380] ;  /* 0x00007000060877ac */ /* 0x000f220008000a00 */
[----:B------:R-:W2:Y:S01]  /*0190*/  LDCU.64 UR10, c[0x0][UR6+0x470] ;  /* 0x00008e00060a77ac */ /* 0x000ea20008000a00 */
[----:B0-----:R0:W5:Y:S01]  /*01a0*/  LDG.E R18, desc[UR14][R18.64] ;  /* 0x0000000e12127981 */ /* 0x001162000c1e1900 */
[----:B------:R-:W-:Y:S01]  /*01b0*/  SHF.R.S32.HI R3, RZ, 0x1f, R0 ;  /* 0x0000001fff037819 */ /* 0x000fe20000011400 */
[----:B------:R-:W0:Y:S01]  /*01c0*/  LDCU.64 UR6, c[0x0][UR6+0x740] ;  /* 0x0000e800060677ac */ /* 0x000e220008000a00 */
[----:B------:R-:W-:-:S02]  /*01d0*/  VIMNMX.U32 R22, PT, PT, R22, R7, PT ;  /* 0x0000000716167248 */ /* 0x000fc40003fe0000 */
[----:B-1----:R-:W-:Y:S01]  /*01e0*/  IADD3 R2, P0, PT, R4, UR4, RZ ;  /* 0x0000000404027c10 */ /* 0x002fe2000ff1e0ff */
[----:B------:R-:W1:Y:S01]  /*01f0*/  LDCU UR16, c[0x0][0x360] ;  /* 0x00006c00ff1077ac */ /* 0x000e620008000800 */
[----:B------:R-:W-:Y:S02]  /*0200*/  SHF.L.U64.HI R5, R0, 0x2, R3 ;  /* 0x0000000200057819 */ /* 0x000fe40000010203 */
[----:B---3--:R-:W-:Y:S01]  /*0210*/  IADD3 R4, P1, PT, R4, UR12, RZ ;  /* 0x0000000c04047c10 */ /* 0x008fe2000ff3e0ff */
[----:B------:R-:W3:Y:S01]  /*0220*/  LDCU.128 UR20, c[0x0][0xf90] ;  /* 0x0001f200ff1477ac */ /* 0x000ee20008000c00 */
[C---:B------:R-:W-:Y:S02]  /*0230*/  IADD3.X R3, PT, PT, R5.reuse, UR5, RZ, P0, !PT ;  /* 0x0000000505037c10 */ /* 0x040fe400087fe4ff */
[----:B------:R-:W-:Y:S01]  /*0240*/  IADD3.X R5, PT, PT, R5, UR13, RZ, P1, !PT ;  /* 0x0000000d05057c10 */ /* 0x000fe20008ffe4ff */
[----:B----4-:R-:W-:-:S08]  /*0250*/  UMOV UR4, URZ ;  /* 0x000000ff00047c82 */ /* 0x010fd00008000000 */
.L_x_28:
[----:B--2---:R-:W-:Y:S02]  /*0260*/  IADD3 R13, PT, PT, R20, UR4, RZ ;  /* 0x00000004140d7c10 */ /* 0x004fe4000fffe0ff */
[----:B------:R-:W-:Y:S02]  /*0270*/  SHF.R.S32.HI R16, RZ, 0x1f, R0 ;  /* 0x0000001fff107819 */ /* 0x000fe40000011400 */
[C---:B------:R-:W-:Y:S01]  /*0280*/  ISETP.GE.AND P0, PT, R13.reuse, R22, PT ;  /* 0x000000160d00720c */ /* 0x040fe20003f06270 */
[----:B-1----:R-:W-:-:S05]  /*0290*/  VIADD R17, R13, UR16 ;  /* 0x000000100d117c36 */ /* 0x002fca0008000000 */
[----:B------:R-:W-:-:S07]  /*02a0*/  ISETP.GE.AND P1, PT, R17, R22, PT ;  /* 0x000000161100720c */ /* 0x000fce0003f26270 */
[----:B------:R-:W-:-:S04]  /*02b0*/  @!P0 IADD3 R24, P2, PT, R0, R13, RZ ;  /* 0x0000000d00188210 */ /* 0x000fc80007f5e0ff */
[----:B0-----:R-:W-:Y:S02]  /*02c0*/  @!P0 LEA.HI.X.SX32 R21, R13, R16, 0x1, P2 ;  /* 0x000000100d158211 */ /* 0x001fe400010f0eff */
[----:B------:R-:W-:-:S04]  /*02d0*/  @!P0 LEA R10, P2, R24, UR8, 0x1 ;  /* 0x00000008180a8c11 */ /* 0x000fc8000f8408ff */
[----:B------:R-:W-:Y:S02]  /*02e0*/  @!P0 LEA.HI.X R11, R24, UR9, R21, 0x1, P2 ;  /* 0x00000009180b8c11 */ /* 0x000fe400090f0c15 */
[----:B------:R-:W-:Y:S02]  /*02f0*/  @!P1 IADD3 R6, P2, PT, R0, R17, RZ ;  /* 0x0000001100069210 */ /* 0x000fe40007f5e0ff */
[----:B------:R-:W-:Y:S01]  /*0300*/  @P1 PRMT R31, RZ, 0x7610, R31 ;  /* 0x00007610ff1f1816 */ /* 0x000fe2000000001f */
[----:B------:R1:W2:Y:S01]  /*0310*/  @!P0 LDG.E.U16 R33, desc[UR14][R10.64] ;  /* 0x0000000e0a218981 */ /* 0x0002a2000c1e1500 */
[----:B------:R-:W-:Y:S01]  /*0320*/  @!P1 LEA.HI.X.SX32 R7, R17, R16, 0x1, P2 ;  /* 0x0000001011079211 */ /* 0x000fe200010f0eff */
[----:B------:R-:W-:Y:S01]  /*0330*/  @!P0 IMAD.WIDE R8, R13, 0x4, R4 ;  /* 0x000000040d088825 */ /* 0x000fe200078e0204 */
[----:B------:R-:W-:-:S04]  /*0340*/  @!P1 LEA R26, P2, R6, UR8, 0x1 ;  /* 0x00000008061a9c11 */ /* 0x000fc8000f8408ff */
[----:B------:R-:W-:Y:S01]  /*0350*/  @!P1 LEA.HI.X R27, R6, UR9, R7, 0x1, P2 ;  /* 0x00000009061b9c11 */ /* 0x000fe200090f0c07 */
[----:B------:R-:W-:Y:S01]  /*0360*/  @!P1 IMAD.WIDE R14, R17, 0x4, R4 ;  /* 0x00000004110e9825 */ /* 0x000fe200078e0204 */
[----:B------:R-:W-:Y:S01]  /*0370*/  @P1 MOV R30, RZ ;  /* 0x000000ff001e1202 */ /* 0x000fe20000000f00 */
[----:B------:R-:W4:Y:S04]  /*0380*/  @!P0 LDG.E R32, desc[UR14][R8.64] ;  /* 0x0000000e08208981 */ /* 0x000f28000c1e1900 */
[----:B------:R-:W4:Y:S04]  /*0390*/  @!P1 LDG.E.U16 R31, desc[UR14][R26.64] ;  /* 0x0000000e1a1f9981 */ /* 0x000f28000c1e1500 */
[----:B------:R-:W4:Y:S01]  /*03a0*/  @!P1 LDG.E R30, desc[UR14][R14.64] ;  /* 0x0000000e0e1e9981 */ /* 0x000f22000c1e1900 */
[----:B------:R-:W-:-:S05]  /*03b0*/  @!P0 IMAD.WIDE R12, R13, 0x4, R2 ;  /* 0x000000040d0c8825 */ /* 0x000fca00078e0202 */
[----:B------:R3:W4:Y:S01]  /*03c0*/  @!P0 LDG.E R23, desc[UR14][R12.64] ;  /* 0x0000000e0c178981 */ /* 0x000722000c1e1900 */
[----:B------:R-:W-:Y:S02]  /*03d0*/  @P1 IMAD.MOV.U32 R25, RZ, RZ, RZ ;  /* 0x000000ffff191224 */ /* 0x000fe400078e00ff */
[----:B-1----:R-:W-:-:S05]  /*03e0*/  @!P1 IMAD.WIDE R10, R17, 0x4, R2 ;  /* 0x00000004110a9825 */ /* 0x002fca00078e0202 */
[----:B------:R-:W4:Y:S01]  /*03f0*/  @!P1 LDG.E R25, desc[UR14][R10.64] ;  /* 0x0000000e0a199981 */ /* 0x000f22000c1e1900 */
[----:B------:R-:W-:-:S04]  /*0400*/  IADD3 R29, PT, PT, R17, UR16, RZ ;  /* 0x00000010111d7c10 */ /* 0x000fc8000fffe0ff */
[C---:B------:R-:W-:Y:S01]  /*0410*/  ISETP.GE.AND P3, PT, R29.reuse, R22, PT ;  /* 0x000000161d00720c */ /* 0x040fe20003f66270 */
[----:B0-----:R-:W-:Y:S01]  /*0420*/  VIADD R19, R29, UR16 ;  /* 0x000000101d137c36 */ /* 0x001fe20008000000 */
[----:B---3--:R-:W-:-:S04]  /*0430*/  @!P1 LEA R12, P4, R6, UR10, 0x2 ;  /* 0x0000000a060c9c11 */ /* 0x008fc8000f8810ff */
[----:B------:R-:W-:-:S07]  /*0440*/  ISETP.GE.AND P2, PT, R19, R22, PT ;  /* 0x000000161300720c */ /* 0x000fce0003f46270 */
[----:B------:R-:W-:Y:S01]  /*0450*/  @P3 CS2R R26, SRZ ;  /* 0x00000000001a3805 */ /* 0x000fe2000001ff00 */
[----:B------:R-:W-:Y:S01]  /*0460*/  @!P3 IMAD.WIDE R8, R29, 0x4, R2 ;  /* 0x000000041d08b825 */ /* 0x000fe200078e0202 */
[----:B------:R-:W-:-:S04]  /*0470*/  @!P3 IADD3 R17, P5, PT, R0, R29, RZ ;  /* 0x0000001d0011b210 */ /* 0x000fc80007fbe0ff */
[----:B------:R0:W3:Y:S01]  /*0480*/  @!P3 LDG.E R27, desc[UR14][R8.64] ;  /* 0x0000000e081bb981 */ /* 0x0000e2000c1e1900 */
[C---:B------:R-:W-:Y:S01]  /*0490*/  @!P3 IMAD.WIDE R14, R29.reuse, 0x4, R4 ;  /* 0x000000041d0eb825 */ /* 0x040fe200078e0204 */
[----:B------:R-:W-:Y:S01]  /*04a0*/  @!P3 LEA.HI.X.SX32 R28, R29, R16, 0x1, P5 ;  /* 0x000000101d1cb211 */ /* 0x000fe200028f0eff */
[----:B------:R-:W1:Y:S01]  /*04b0*/  MUFU.RCP R34, UR23 ;  /* 0x0000001700227d08 */ /* 0x000e620008001000 */
[----:B------:R-:W-:Y:S01]  /*04c0*/  @!P1 LEA.HI.X R13, R6, UR11, R7, 0x2, P4 ;  /* 0x0000000b060d9c11 */ /* 0x000fe2000a0f1407 */
[----:B0-----:R-:W0:Y:S01]  /*04d0*/  LDC.64 R8, c[0x0][0xf88] ;  /* 0x0003e200ff087b82 */ /* 0x001e220000000a00 */
[----:B------:R-:W-:Y:S01]  /*04e0*/  @P1 MOV R29, RZ ;  /* 0x000000ff001d1202 */ /* 0x000fe20000000f00 */
[----:B------:R-:W-:Y:S01]  /*04f0*/  @P3 IMAD.MOV.U32 R35, RZ, RZ, RZ ;  /* 0x000000ffff233224 */ /* 0x000fe200078e00ff */
[C---:B------:R-:W-:Y:S01]  /*0500*/  @!P3 LEA R10, P4, R17.reuse, UR8, 0x1 ;  /* 0x00000008110abc11 */ /* 0x040fe2000f8808ff */
[----:B------:R1:W3:Y:S01]  /*0510*/  @!P3 LDG.E R26, desc[UR14][R14.64] ;  /* 0x0000000e0e1ab981 */ /* 0x0002e2000c1e1900 */
[----:B------:R-:W-:-:S02]  /*0520*/  @!P3 LEA R6, P5, R17, UR10, 0x2 ;  /* 0x0000000a1106bc11 */ /* 0x000fc4000f8a10ff */
[C-C-:B------:R-:W-:Y:S01]  /*0530*/  @!P3 LEA.HI.X R11, R17.reuse, UR9, R28.reuse, 0x1, P4 ;  /* 0x00000009110bbc11 */ /* 0x140fe2000a0f0c1c */
[----:B------:R1:W3:Y:S01]  /*0540*/  @!P1 LDG.E R29, desc[UR14][R12.64] ;  /* 0x0000000e0c1d9981 */ /* 0x0002e2000c1e1900 */
[--C-:B------:R-:W-:Y:S02]  /*0550*/  @!P3 LEA.HI.X R7, R17, UR11, R28.reuse, 0x2, P5 ;  /* 0x0000000b1107bc11 */ /* 0x100fe4000a8f141c */
[----:B------:R-:W-:Y:S02]  /*0560*/  @P3 PRMT R28, RZ, 0x7610, R28 ;  /* 0x00007610ff1c3816 */ /* 0x000fe4000000001c */
[----:B------:R-:W-:Y:S01]  /*0570*/  @!P2 IADD3 R17, P1, PT, R0, R19, RZ ;  /* 0x000000130011a210 */ /* 0x000fe20007f3e0ff */
[----:B------:R-:W3:Y:S03]  /*0580*/  @!P3 LDG.E R35, desc[UR14][R6.64] ;  /* 0x0000000e0623b981 */ /* 0x000ee6000c1e1900 */
[----:B------:R-:W-:Y:S01]  /*0590*/  @!P2 LEA.HI.X.SX32 R36, R19, R16, 0x1, P1 ;  /* 0x000000101324a211 */ /* 0x000fe200008f0eff */
[----:B------:R-:W3:Y:S01]  /*05a0*/  @!P3 LDG.E.U16 R28, desc[UR14][R10.64] ;  /* 0x0000000e0a1cb981 */ /* 0x000ee2000c1e1500 */
[----:B-1----:R-:W-:-:S02]  /*05b0*/  @!P2 LEA R14, P1, R17, UR8, 0x1 ;  /* 0x00000008110eac11 */ /* 0x002fc4000f8208ff */
[C---:B------:R-:W-:Y:S02]  /*05c0*/  @!P2 LEA R16, P3, R17.reuse, UR10, 0x2 ;  /* 0x0000000a1110ac11 */ /* 0x040fe4000f8610ff */
[----:B------:R-:W-:Y:S02]  /*05d0*/  @P2 PRMT R12, RZ, 0x7610, R12 ;  /* 0x00007610ff0c2816 */ /* 0x000fe4000000000c */
[C-C-:B------:R-:W-:Y:S02]  /*05e0*/  @!P2 LEA.HI.X R15, R17.reuse, UR9, R36.reuse, 0x1, P1 ;  /* 0x00000009110fac11 */ /* 0x140fe400088f0c24 */
[----:B------:R-:W-:Y:S01]  /*05f0*/  @!P2 LEA.HI.X R17, R17, UR11, R36, 0x2, P3 ;  /* 0x0000000b1111ac11 */ /* 0x000fe200098f1424 */
[----:B0-----:R-:W-:Y:S02]  /*0600*/  FADD.FTZ R36, -R9, 1 ;  /* 0x3f80000009247421 */ /* 0x001fe40000010100 */
[----:B------:R-:W3:Y:S01]  /*0610*/  @!P2 LDG.E.U16 R12, desc[UR14][R14.64] ;  /* 0x0000000e0e0ca981 */ /* 0x000ee2000c1e1500 */
[----:B------:R-:W-:-:S06]  /*0620*/  @P2 IMAD.MOV.U32 R13, RZ, RZ, RZ ;  /* 0x000000ffff0d2224 */ /* 0x000fcc00078e00ff */
[----:B-----5:R0:W5:Y:S01]  /*0630*/  @!P2 LDG.E R13, desc[UR14][R16.64] ;  /* 0x0000000e100da981 */ /* 0x020162000c1e1900 */
[----:B------:R-:W-:Y:S01]  /*0640*/  @P2 MOV R15, RZ ;  /* 0x000000ff000f2202 */ /* 0x000fe20000000f00 */
[----:B0-----:R-:W-:Y:S01]  /*0650*/  FADD.FTZ R16, -R8, 1 ;  /* 0x3f80000008107421 */ /* 0x001fe20000010100 */
[----:B------:R-:W-:-:S05]  /*0660*/  @P0 PRMT R33, RZ, 0x7610, R33 ;  /* 0x00007610ff210816 */ /* 0x000fca0000000021 */
[----:B--2---:R-:W-:Y:S02]  /*0670*/  HADD2.F32 R37, -RZ, R33.H0_H0 ;  /* 0x20000021ff257230 */ /* 0x004fe40000004100 */
[----:B------:R-:W0:Y:S01]  /*0680*/  MUFU.RCP R33, UR21 ;  /* 0x0000001500217d08 */ /* 0x000e220008001000 */
[----:B----4-:R-:W-:Y:S01]  /*0690*/  HADD2.F32 R31, -RZ, R31.H0_H0 ;  /* 0x2000001fff1f7230 */ /* 0x010fe20000004100 */
[----:B------:R-:W-:-:S04]  /*06a0*/  @P0 MOV R32, RZ ;  /* 0x000000ff00200202 */ /* 0x000fc80000000f00 */
[-C--:B------:R-:W-:Y:S01]  /*06b0*/  FMUL.FTZ R31, R31, R34.reuse ;  /* 0x000000221f1f7220 */ /* 0x080fe20000410000 */
[----:B------:R-:W-:Y:S01]  /*06c0*/  FMUL.FTZ R37, R37, R34 ;  /* 0x0000002225257220 */ /* 0x000fe20000410000 */
[----:B------:R-:W-:Y:S02]  /*06d0*/  FMUL.FTZ R14, R30, R9 ;  /* 0x000000091e0e7220 */ /* 0x000fe40000410000 */
[----:B------:R-:W-:Y:S01]  /*06e0*/  FMUL.FTZ R10, R36, R31 ;  /* 0x0000001f240a7220 */ /* 0x000fe20000410000 */
[----:B------:R-:W-:Y:S01]  /*06f0*/  FMUL.FTZ R32, R32, R9 ;  /* 0x0000000920207220 */ /* 0x000fe20000410000 */
[----:B------:R-:W-:Y:S02]  /*0700*/  FMUL.FTZ R6, R37, R36 ;  /* 0x0000002425067220 */ /* 0x000fe40000410000 */
[----:B------:R-:W-:Y:S01]  /*0710*/  FFMA.FTZ R14, R31, R10, R14 ;  /* 0x0000000a1f0e7223 */ /* 0x000fe2000001000e */
[----:B------:R-:W-:Y:S01]  /*0720*/  @!P0 LEA R10, P1, R24, UR10, 0x2 ;  /* 0x0000000a180a8c11 */ /* 0x000fe2000f8210ff */
[----:B------:R-:W-:-:S03]  /*0730*/  FFMA.FTZ R32, R37, R6, R32 ;  /* 0x0000000625207223 */ /* 0x000fc60000010020 */
[----:B------:R-:W-:Y:S01]  /*0740*/  @!P0 LEA.HI.X R11, R24, UR11, R21, 0x2, P1 ;  /* 0x0000000b180b8c11 */ /* 0x000fe200088f1415 */
[-C--:B0-----:R-:W-:Y:S01]  /*0750*/  FMUL.FTZ R21, R14, R33.reuse ;  /* 0x000000210e157220 */ /* 0x081fe20000410000 */
[----:B------:R-:W-:-:S04]  /*0760*/  FMUL.FTZ R30, R32, R33 ;  /* 0x00000021201e7220 */ /* 0x000fc80000410000 */
[----:B------:R-:W0:Y:S01]  /*0770*/  MUFU.SQRT R17, R30 ;  /* 0x0000001e00117308 */ /* 0x000e220000002000 */
[----:B------:R-:W-:Y:S02]  /*0780*/  @P0 IMAD.MOV.U32 R23, RZ, RZ, RZ ;  /* 0x000000ffff170224 */ /* 0x000fe400078e00ff */
[-C--:B------:R-:W-:Y:S01]  /*0790*/  FMUL.FTZ R25, R25, R8.reuse ;  /* 0x0000000819197220 */ /* 0x080fe20000410000 */
[----:B------:R-:W-:Y:S01]  /*07a0*/  @!P2 IMAD.WIDE R6, R19, 0x4, R2 ;  /* 0x000000041306a825 */ /* 0x000fe200078e0202 */
[----:B------:R-:W2:Y:S03]  /*07b0*/  @!P0 LDG.E R11, desc[UR14][R10.64] ;  /* 0x0000000e0a0b8981 */ /* 0x000ea6000c1e1900 */
[----:B------:R-:W1:Y:S01]  /*07c0*/  MUFU.SQRT R21, R21 ;  /* 0x0000001500157308 */ /* 0x000e620000002000 */
[----:B------:R-:W-:Y:S01]  /*07d0*/  FMUL.FTZ R24, R23, R8 ;  /* 0x0000000817187220 */ /* 0x000fe20000410000 */
[----:B------:R4:W2:Y:S03]  /*07e0*/  @!P2 LDG.E R15, desc[UR14][R6.64] ;  /* 0x0000000e060fa981 */ /* 0x0008a6000c1e1900 */
[----:B------:R-:W-:-:S03]  /*07f0*/  FFMA.FTZ R37, R37, R16, R24 ;  /* 0x0000001025257223 */ /* 0x000fc60000010018 */
[----:B------:R-:W4:Y:S01]  /*0800*/  MUFU.RCP R24, UR20 ;  /* 0x0000001400187d08 */ /* 0x000f220008001000 */
[----:B0-----:R-:W-:Y:S01]  /*0810*/  FADD.FTZ R23, R17, UR22 ;  /* 0x0000001611177e21 */ /* 0x001fe20008010000 */
[----:B-1----:R-:W-:-:S06]  /*0820*/  FADD.FTZ R21, R21, UR22 ;  /* 0x0000001615157e21 */ /* 0x002fcc0008010000 */
[----:B----4-:R-:W0:Y:S08]  /*0830*/  MUFU.RCP R6, R23 ;  /* 0x0000001700067308 */ /* 0x010e300000001000 */
[----:B------:R-:W1:Y:S01]  /*0840*/  MUFU.RCP R7, R21 ;  /* 0x0000001500077308 */ /* 0x000e620000001000 */
[----:B------:R-:W-:Y:S01]  /*0850*/  FFMA.FTZ R31, R16, R31, R25 ;  /* 0x0000001f101f7223 */ /* 0x000fe20000010019 */
[----:B------:R-:W-:-:S03]  /*0860*/  FMUL.FTZ R17, R37, R24 ;  /* 0x0000001825117220 */ /* 0x000fc60000410000 */
[----:B------:R-:W-:Y:S01]  /*0870*/  FMUL.FTZ R10, R31, R24 ;  /* 0x000000181f0a7220 */ /* 0x000fe20000410000 */
[----:B------:R-:W-:Y:S01]  /*0880*/  @P2 MOV R30, RZ ;  /* 0x000000ff001e2202 */ /* 0x000fe20000000f00 */
[----:B0-----:R-:W-:Y:S02]  /*0890*/  FMUL.FTZ R17, R17, R6 ;  /* 0x0000000611117220 */ /* 0x001fe40000410000 */
[----:B-1----:R-:W-:Y:S01]  /*08a0*/  FMUL.FTZ R10, R10, R7 ;  /* 0x000000070a0a7220 */ /* 0x002fe20000410000 */
[----:B------:R-:W-:-:S05]  /*08b0*/  @!P2 IMAD.WIDE R6, R19, 0x4, R4 ;  /* 0x000000041306a825 */ /* 0x000fca00078e0204 */
[----:B------:R-:W4:Y:S01]  /*08c0*/  @!P2 LDG.E R30, desc[UR14][R6.64] ;  /* 0x0000000e061ea981 */ /* 0x000f22000c1e1900 */
[----:B---3--:R-:W-:Y:S02]  /*08d0*/  HADD2.F32 R23, -RZ, R28.H0_H0 ;  /* 0x2000001cff177230 */ /* 0x008fe40000004100 */
[----:B------:R-:W-:-:S03]  /*08e0*/  HADD2.F32 R21, -RZ, R12.H0_H0 ;  /* 0x2000000cff157230 */ /* 0x000fc60000004100 */
[-C--:B------:R-:W-:Y:S01]  /*08f0*/  FMUL.FTZ R23, R23, R34.reuse ;  /* 0x0000002217177220 */ /* 0x080fe20000410000 */
[----:B------:R-:W-:Y:S01]  /*0900*/  FMUL.FTZ R12, R26, R9 ;  /* 0x000000091a0c7220 */ /* 0x000fe20000410000 */
[----:B------:R-:W-:Y:S02]  /*0910*/  FMUL.FTZ R21, R21, R34 ;  /* 0x0000002215157220 */ /* 0x000fe40000410000 */
[C---:B------:R-:W-:Y:S02]  /*0920*/  FMUL.FTZ R25, R36.reuse, R23 ;  /* 0x0000001724197220 */ /* 0x040fe40000410000 */
[----:B------:R-:W-:Y:S02]  /*0930*/  FMUL.FTZ R36, R36, R21 ;  /* 0x0000001524247220 */ /* 0x000fe40000410000 */
[----:B------:R-:W-:Y:S01]  /*0940*/  FFMA.FTZ R12, R23, R25, R12 ;  /* 0x00000019170c7223 */ /* 0x000fe2000001000c */
[----:B------:R-:W-:Y:S01]  /*0950*/  FMUL.FTZ R27, R27, R8 ;  /* 0x000000081b1b7220 */ /* 0x000fe20000410000 */
[----:B------:R-:W-:-:S05]  /*0960*/  VIADD R25, R20, UR4 ;  /* 0x0000000414197c36 */ /* 0x000fca0008000000 */
[----:B------:R-:W-:Y:S01]  /*0970*/  IADD3 R25, PT, PT, R25, UR16, RZ ;  /* 0x0000001019197c10 */ /* 0x000fe2000fffe0ff */
[----:B------:R-:W-:Y:S01]  /*0980*/  BSSY.RECONVERGENT B0, `(.L_x_20) ;  /* 0x0000028000007945 */ /* 0x000fe20003800200 */
[-C--:B------:R-:W-:Y:S01]  /*0990*/  ISETP.GE.AND P1, PT, R19, R22.reuse, PT ;  /* 0x000000161300720c */ /* 0x080fe20003f26270 */
[----:B------:R-:W-:Y:S01]  /*09a0*/  FFMA.FTZ R29, R18, R29, R10 ;  /* 0x0000001d121d7223 */ /* 0x000fe2000001000a */
[----:B------:R-:W-:Y:S01]  /*09b0*/  ISETP.GE.AND P3, PT, R25, R22, PT ;  /* 0x000000161900720c */ /* 0x000fe20003f66270 */
[----:B--2---:R-:W-:Y:S01]  /*09c0*/  FMUL.FTZ R8, R15, R8 ;  /* 0x000000080f087220 */ /* 0x004fe20000410000 */
[----:B------:R-:W-:Y:S01]  /*09d0*/  FFMA.FTZ R15, R16, R23, R27 ;  /* 0x00000017100f7223 */ /* 0x000fe2000001001b */
[----:B----4-:R-:W-:Y:S01]  /*09e0*/  FMUL.FTZ R26, R30, R9 ;  /* 0x000000091e1a7220 */ /* 0x010fe20000410000 */
[----:B------:R-:W-:-:S03]  /*09f0*/  FMUL.FTZ R9, R12, R33 ;  /* 0x000000210c097220 */ /* 0x000fc60000410000 */
[----:B------:R-:W-:-:S03]  /*0a00*/  FFMA.FTZ R26, R21, R36, R26 ;  /* 0x00000024151a7223 */ /* 0x000fc6000001001a */
[----:B------:R-:W0:Y:S01]  /*0a10*/  MUFU.SQRT R9, R9 ;  /* 0x0000000900097308 */ /* 0x000e220000002000 */
[----:B------:R-:W-:-:S07]  /*0a20*/  FMUL.FTZ R33, R26, R33 ;  /* 0x000000211a217220 */ /* 0x000fce0000410000 */
[----:B------:R-:W1:Y:S01]  /*0a30*/  MUFU.SQRT R33, R33 ;  /* 0x0000002100217308 */ /* 0x000e620000002000 */
[----:B0-----:R-:W-:-:S07]  /*0a40*/  FADD.FTZ R7, R9, UR22 ;  /* 0x0000001609077e21 */ /* 0x001fce0008010000 */
[----:B------:R-:W0:Y:S01]  /*0a50*/  MUFU.RCP R7, R7 ;  /* 0x0000000700077308 */ /* 0x000e220000001000 */
[----:B-1----:R-:W-:-:S07]  /*0a60*/  FADD.FTZ R6, R33, UR22 ;  /* 0x0000001621067e21 */ /* 0x002fce0008010000 */
[----:B------:R-:W1:Y:S01]  /*0a70*/  MUFU.RCP R6, R6 ;  /* 0x0000000600067308 */ /* 0x000e620000001000 */
[----:B------:R-:W-:Y:S01]  /*0a80*/  FFMA.FTZ R21, R16, R21, R8 ;  /* 0x0000001510157223 */ /* 0x000fe20000010008 */
[-C--:B------:R-:W-:Y:S01]  /*0a90*/  FMUL.FTZ R8, R15, R24.reuse ;  /* 0x000000180f087220 */ /* 0x080fe20000410000 */
[----:B------:R-:W-:Y:S01]  /*0aa0*/  @P0 MOV R11, RZ ;  /* 0x000000ff000b0202 */ /* 0x000fe20000000f00 */
[----:B------:R-:W-:Y:S02]  /*0ab0*/  VIADD R23, R25, UR16 ;  /* 0x0000001019177c36 */ /* 0x000fe40008000000 */
[----:B0-----:R-:W-:Y:S01]  /*0ac0*/  FMUL.FTZ R8, R8, R7 ;  /* 0x0000000708087220 */ /* 0x001fe20000410000 */
[----:B------:R-:W-:Y:S01]  /*0ad0*/  FMUL.FTZ R7, R21, R24 ;  /* 0x0000001815077220 */ /* 0x000fe20000410000 */
[C---:B------:R-:W-:Y:S01]  /*0ae0*/  FFMA.FTZ R11, R18.reuse, R11, R17 ;  /* 0x0000000b120b7223 */ /* 0x040fe20000010011 */
[----:B------:R-:W-:Y:S01]  /*0af0*/  ISETP.GE.AND P2, PT, R23, R22, PT ;  /* 0x000000161700720c */ /* 0x000fe20003f46270 */
[----:B------:R-:W-:Y:S01]  /*0b00*/  FFMA.FTZ R35, R18, R35, R8 ;  /* 0x0000002312237223 */ /* 0x000fe20000010008 */
[----:B------:R-:W-:Y:S01]  /*0b10*/  SHF.R.S32.HI R16, RZ, 0x1f, R0 ;  /* 0x0000001fff107819 */ /* 0x000fe20000011400 */
[----:B-1----:R-:W-:Y:S01]  /*0b20*/  FMUL.FTZ R17, R7, R6 ;  /* 0x0000000607117220 */ /* 0x002fe20000410000 */
[----:B------:R-:W-:Y:S09]  /*0b30*/  @P0 BRA `(.L_x_21) ;  /* 0x0000000000300947 */ /* 0x000ff20003800000 */
[----:B------:R-:W-:Y:S01]  /*0b40*/  VIADD R27, R20, UR4 ;  /* 0x00000004141b7c36 */ /* 0x000fe20008000000 */
[----:B------:R-:W-:-:S04]  /*0b50*/  F2FP.F16.F32.PACK_AB R8, RZ, R11 ;  /* 0x0000000bff08723e */ /* 0x000fc800000000ff */
[----:B------:R-:W-:Y:S02]  /*0b60*/  IADD3 R7, P0, PT, R0, R27, RZ ;  /* 0x0000001b00077210 */ /* 0x000fe40007f1e0ff */
[----:B------:R-:W-:Y:S01]  /*0b70*/  PRMT R24, R8, 0x7610, R24 ;  /* 0x0000761008187816 */ /* 0x000fe20000000018 */
[C---:B------:R-:W-:Y:S01]  /*0b80*/  IMAD.WIDE R8, R27.reuse, 0x4, R2 ;  /* 0x000000041b087825 */ /* 0x040fe200078e0202 */
[----:B------:R-:W-:Y:S02]  /*0b90*/  LEA.HI.X.SX32 R10, R27, R16, 0x1, P0 ;  /* 0x000000101b0a7211 */ /* 0x000fe400000f0eff */
[----:B------:R-:W-:-:S04]  /*0ba0*/  LEA R6, P0, R7, UR6, 0x1 ;  /* 0x0000000607067c11 */ /* 0x000fc8000f8008ff */
[----:B------:R-:W-:Y:S01]  /*0bb0*/  LEA.HI.X R7, R7, UR7, R10, 0x1, P0 ;  /* 0x0000000707077c11 */ /* 0x000fe200080f0c0a */
[----:B------:R-:W-:-:S04]  /*0bc0*/  IMAD.WIDE R10, R27, 0x4, R4 ;  /* 0x000000041b0a7825 */ /* 0x000fc800078e0204 */
[----:B------:R0:W-:Y:S04]  /*0bd0*/  STG.E.U16 desc[UR14][R6.64], R24 ;  /* 0x0000001806007986 */ /* 0x0001e8000c10150e */
[----:B------:R0:W-:Y:S04]  /*0be0*/  STG.E desc[UR14][R8.64], R37 ;  /* 0x0000002508007986 */ /* 0x0001e8000c10190e */
[----:B------:R0:W-:Y:S02]  /*0bf0*/  STG.E desc[UR14][R10.64], R32 ;  /* 0x000000200a007986 */ /* 0x0001e4000c10190e */
.L_x_21:
[----:B------:R-:W-:Y:S05]  /*0c00*/  BSYNC.RECONVERGENT B0 ;  /* 0x0000000000007941 */ /* 0x000fea0003800200 */
.L_x_20:
[----:B------:R-:W-:Y:S04]  /*0c10*/  BSSY.RECONVERGENT B0, `(.L_x_22) ;  /* 0x000000c000007945 */ /* 0x000fe80003800200 */
[----:B------:R-:W-:Y:S05]  /*0c20*/  @P3 BRA `(.L_x_23) ;  /* 0x0000000000283947 */ /* 0x000fea0003800000 */
[----:B0-----:R-:W-:Y:S01]  /*0c30*/  IADD3 R6, P0, PT, R0, R25, RZ ;  /* 0x0000001900067210 */ /* 0x001fe20007f1e0ff */
[C---:B------:R-:W-:Y:S01]  /*0c40*/  IMAD.WIDE R10, R25.reuse, 0x4, R4 ;  /* 0x00000004190a7825 */ /* 0x040fe200078e0204 */
[----:B------:R-:W-:Y:S02]  /*0c50*/  F2FP.F16.F32.PACK_AB R29, RZ, R29 ;  /* 0x0000001dff1d723e */ /* 0x000fe400000000ff */
[----:B------:R-:W-:Y:S02]  /*0c60*/  LEA.HI.X.SX32 R7, R25, R16, 0x1, P0 ;  /* 0x0000001019077211 */ /* 0x000fe400000f0eff */
[----:B------:R-:W-:-:S04]  /*0c70*/  LEA R8, P0, R6, UR6, 0x1 ;  /* 0x0000000606087c11 */ /* 0x000fc8000f8008ff */
[----:B------:R-:W-:Y:S01]  /*0c80*/  LEA.HI.X R9, R6, UR7, R7, 0x1, P0 ;  /* 0x0000000706097c11 */ /* 0x000fe200080f0c07 */
[----:B------:R-:W-:-:S04]  /*0c90*/  IMAD.WIDE R6, R25, 0x4, R2 ;  /* 0x0000000419067825 */ /* 0x000fc800078e0202 */
[----:B------:R1:W-:Y:S04]  /*0ca0*/  STG.E.U16 desc[UR14][R8.64], R29 ;  /* 0x0000001d08007986 */ /* 0x0003e8000c10150e */
[----:B------:R1:W-:Y:S04]  /*0cb0*/  STG.E desc[UR14][R6.64], R31 ;  /* 0x0000001f06007986 */ /* 0x0003e8000c10190e */
[----:B------:R1:W-:Y:S02]  /*0cc0*/  STG.E desc[UR14][R10.64], R14 ;  /* 0x0000000e0a007986 */ /* 0x0003e4000c10190e */
.L_x_23:
[----:B------:R-:W-:Y:S05]  /*0cd0*/  BSYNC.RECONVERGENT B0 ;  /* 0x0000000000007941 */ /* 0x000fea0003800200 */
.L_x_22:
[----:B------:R-:W-:Y:S04]  /*0ce0*/  BSSY.RECONVERGENT B0, `(.L_x_24) ;  /* 0x000000c000007945 */ /* 0x000fe80003800200 */
[----:B------:R-:W-:Y:S05]  /*0cf0*/  @P2 BRA `(.L_x_25) ;  /* 0x0000000000282947 */ /* 0x000fea0003800000 */
[----:B01----:R-:W-:Y:S01]  /*0d00*/  IADD3 R7, P0, PT, R0, R23, RZ ;  /* 0x0000001700077210 */ /* 0x003fe20007f1e0ff */
        /* <DEDUP_REMOVED lines=9> */
.L_x_25:
[----:B------:R-:W-:Y:S05]  /*0da0*/  BSYNC.RECONVERGENT B0 ;  /* 0x0000000000007941 */ /* 0x000fea0003800200 */
.L_x_24:
[----:B------:R-:W-:Y:S01]  /*0db0*/  BSSY.RECONVERGENT B0, `(.L_x_26) ;  /* 0x000000e000007945 */ /* 0x000fe20003800200 */
[----:B012--5:R-:W-:-:S03]  /*0dc0*/  FFMA.FTZ R8, R18, R13, R17 ;  /* 0x0000000d12087223 */ /* 0x027fc60000010011 */
[----:B------:R-:W-:Y:S05]  /*0dd0*/  @P1 BRA `(.L_x_27) ;  /* 0x00000000002c1947 */ /* 0x000fea0003800000 */
[----:B------:R-:W-:Y:S01]  /*0de0*/  IADD3 R7, P0, PT, R0, R19, RZ ;  /* 0x0000001300077210 */ /* 0x000fe20007f1e0ff */
[C---:B------:R-:W-:Y:S01]  /*0df0*/  IMAD.WIDE R10, R19.reuse, 0x4, R4 ;  /* 0x00000004130a7825 */ /* 0x040fe200078e0204 */
[----:B------:R-:W-:Y:S02]  /*0e00*/  F2FP.F16.F32.PACK_AB R8, RZ, R8 ;  /* 0x00000008ff08723e */ /* 0x000fe400000000ff */
[----:B------:R-:W-:Y:S02]  /*0e10*/  LEA.HI.X.SX32 R16, R19, R16, 0x1, P0 ;  /* 0x0000001013107211 */ /* 0x000fe400000f0eff */
[----:B------:R-:W-:Y:S02]  /*0e20*/  LEA R6, P0, R7, UR6, 0x1 ;  /* 0x0000000607067c11 */ /* 0x000fe4000f8008ff */
[----:B------:R-:W-:Y:S01]  /*0e30*/  PRMT R12, R8, 0x7610, R12 ;  /* 0x00007610080c7816 */ /* 0x000fe2000000000c */
[----:B------:R-:W-:Y:S01]  /*0e40*/  IMAD.WIDE R8, R19, 0x4, R2 ;  /* 0x0000000413087825 */ /* 0x000fe200078e0202 */
[----:B------:R-:W-:-:S05]  /*0e50*/  LEA.HI.X R7, R7, UR7, R16, 0x1, P0 ;  /* 0x0000000707077c11 */ /* 0x000fca00080f0c10 */
[----:B------:R0:W-:Y:S04]  /*0e60*/  STG.E.U16 desc[UR14][R6.64], R12 ;  /* 0x0000000c06007986 */ /* 0x0001e8000c10150e */
[----:B------:R0:W-:Y:S04]  /*0e70*/  STG.E desc[UR14][R8.64], R21 ;  /* 0x0000001508007986 */ /* 0x0001e8000c10190e */
[----:B------:R0:W-:Y:S02]  /*0e80*/  STG.E desc[UR14][R10.64], R26 ;  /* 0x0000001a0a007986 */ /* 0x0001e4000c10190e */
.L_x_27:
[----:B------:R-:W-:Y:S05]  /*0e90*/  BSYNC.RECONVERGENT B0 ;  /* 0x0000000000007941 */ /* 0x000fea0003800200 */
.L_x_26:
[----:B------:R-:W-:-:S06]  /*0ea0*/  ULEA UR4, UR16, UR4, 0x2 ;  /* 0x0000000410047291 */ /* 0x000fcc000f8e10ff */
[----:B------:R-:W-:-:S13]  /*0eb0*/  ISETP.LE.AND P0, PT, R22, UR4, PT ;  /* 0x0000000416007c0c */ /* 0x000fda000bf03270 */
[----:B------:R-:W-:Y:S05]  /*0ec0*/  @!P0 BRA `(.L_x_28) ;  /* 0xfffffff000e48947 */ /* 0x000fea000383ffff */
[----:B------:R-:W-:Y:S05]  /*0ed0*/  EXIT ;  /* 0x000000000000794d */ /* 0x000fea0003800000 */
.L_x_29:
        /* <DEDUP_REMOVED lines=10> */
.L_x_82:


//--------------------- .text._Z25multi_tensor_apply_kernelI18TensorListMetadataILi5EE17LAMBStage1FunctorIN3c104HalfEffEJPfffffffEEvlPViT_T0_DpT1_ --------------------------
	.section	.text._Z25multi_tensor_apply_kernelI18TensorListMetadataILi5EE17LAMBStage1FunctorIN3c104HalfEffEJPfffffffEEvlPViT_T0_DpT1_,"ax",@progbits
	.align	128
        .global         _Z25multi_tensor_apply_kernelI18TensorListMetadataILi5EE17LAMBStage1FunctorIN3c104HalfEffEJPfffffffEEvlPViT_T0_DpT1_
        .type           _Z25multi_tensor_apply_kernelI18TensorListMetadataILi5EE17LAMBStage1FunctorIN3c104HalfEffEJPfffffffEEvlPViT_T0_DpT1_,@function
        .size           _Z25multi_tensor_apply_kernelI18TensorListMetadataILi5EE17LAMBStage1FunctorIN3c104HalfEffEJPfffffffEEvlPViT_T0_DpT1_,(.L_x_83 - _Z25multi_tensor_apply_kernelI18TensorListMetadataILi5EE17LAMBStage1FunctorIN3c104HalfEffEJPfffffffEEvlPViT_T0_DpT1_)
        .other          _Z25multi_tensor_apply_kernelI18TensorListMetadataILi5EE17LAMBStage1FunctorIN3c104HalfEffEJPfffffffEEvlPViT_T0_DpT1_,@"STO_CUDA_ENTRY STV_DEFAULT"
_Z25multi_tensor_apply_kernelI18TensorListMetadataILi5EE17LAMBStage1FunctorIN3c104HalfEffEJPfffffffEEvlPViT_T0_DpT1_:
.text._Z25multi_tensor_apply_kernelI18TensorListMetadataILi5EE17LAMBStage1FunctorIN3c104HalfEffEJPfffffffEEvlPViT_T0_DpT1_:
        /* <DEDUP_REMOVED lines=18> */
[----:B------:R-:W-:Y:S01]  /*0120*/  IADD3 R3, PT, PT, R3, UR7, RZ ;  /* 0x0000000703037c10 */ /* 0x000fe2000fffe0ff */
[----:B------:R-:W1:Y:S04]  /*0130*/  LDCU.64 UR4, c[0x0][UR6+0x560] ;  /* 0x0000ac00060477ac */ /* 0x000e680008000a00 */
[----:B------:R-:W-:Y:S01]  /*0140*/  IMAD.WIDE R18, R3, 0x4, R18 ;  /* 0x0000000403127825 */ /* 0x000fe200078e0212 */
[----:B------:R-:W2:Y:S01]  /*0150*/  LDCU.64 UR12, c[0x0][UR6+0x650] ;  /* 0x0000ca00060c77ac */ /* 0x000ea20008000a00 */
[----:B------:R-:W3:Y:S02]  /*0160*/  S2R R20, SR_TID.X ;  /* 0x0000000000147919 */ /* 0x000ee40000002100 */
[----:B------:R-:W-:Y:S01]  /*0170*/  IMAD.SHL.U32 R4, R0, 0x4, RZ ;  /* 0x0000000400047824 */ /* 0x000fe200078e00ff */
[----:B------:R-:W4:Y:S01]  /*0180*/  LDCU.64 UR8, c[0x0][UR6+0x380] ;  /* 0x00007000060877ac */ /* 0x000f220008000a00 */
[----:B------:R-:W3:Y:S01]  /*0190*/  LDCU.64 UR10, c[0x0][UR6+0x470] ;  /* 0x00008e00060a77ac */ /* 0x000ee20008000a00 */
[----:B0-----:R0:W5:Y:S01]  /*01a0*/  LDG.E R18, desc[UR14][R18.64] ;  /* 0x0000000e12127981 */ /* 0x001162000c1e1900 */
[----:B------:R-:W-:Y:S01]  /*01b0*/  SHF.R.S32.HI R3, RZ, 0x1f, R0 ;  /* 0x0000001fff037819 */ /* 0x000fe20000011400 */
[----:B------:R-:W0:Y:S01]  /*01c0*/  LDCU.64 UR6, c[0x0][UR6+0x740] ;  /* 0x0000e800060677ac */ /* 0x000e220008000a00 */
[----:B------:R-:W-:-:S02]  /*01d0*/  VIMNMX.U32 R22, PT, PT, R22, R7, PT ;  /* 0x0000000716167248 */ /* 0x000fc40003fe0000 */
[----:B-1----:R-:W-:Y:S01]  /*01e0*/  IADD3 R2, P0, PT, R4, UR4, RZ ;  /* 0x0000000404027c10 */ /* 0x002fe2000ff1e0ff */
[----:B------:R-:W1:Y:S01]  /*01f0*/  LDCU UR16, c[0x0][0x360] ;  /* 0x00006c00ff1077ac */ /* 0x000e620008000800 */
[----:B------:R-:W-:Y:S02]  /*0200*/  SHF.L.U64.HI R5, R0, 0x2, R3 ;  /* 0x0000000200057819 */ /* 0x000fe40000010203 */
[----:B--2---:R-:W-:Y:S01]  /*0210*/  IADD3 R4, P1, PT, R4, UR12, RZ ;  /* 0x0000000c04047c10 */ /* 0x004fe2000ff3e0ff */
[----:B------:R-:W2:Y:S01]  /*0220*/  LDCU.128 UR20, c[0x0][0xf90] ;  /* 0x0001f200ff1477ac */ /* 0x000ea20008000c00 */
[C---:B------:R-:W-:Y:S02]  /*0230*/  IADD3.X R3, PT, PT, R5.reuse, UR5, RZ, P0, !PT ;  /* 0x0000000505037c10 */ /* 0x040fe400087fe4ff */
[----:B------:R-:W-:Y:S01]  /*0240*/  IADD3.X R5, PT, PT, R5, UR13, RZ, P1, !PT ;  /* 0x0000000d05057c10 */ /* 0x000fe20008ffe4ff */
[----:B----4-:R-:W-:-:S08]  /*0250*/  UMOV UR4, URZ ;  /* 0x000000ff00047c82 */ /* 0x010fd00008000000 */
.L_x_38:
[----:B---3--:R-:W-:Y:S02]  /*0260*/  IADD3 R13, PT, PT, R20, UR4, RZ ;  /* 0x00000004140d7c10 */ /* 0x008fe4000fffe0ff */
[----:B------:R-:W-:Y:S02]  /*0270*/  SHF.R.S32.HI R16, RZ, 0x1f, R0 ;  /* 0x0000001fff107819 */ /* 0x000fe40000011400 */
[C---:B------:R-:W-:Y:S01]  /*0280*/  ISETP.GE.AND P0, PT, R13.reuse, R22, PT ;  /* 0x000000160d00720c */ /* 0x040fe20003f06270 */
[----:B-1----:R-:W-:-:S05]  /*0290*/  VIADD R17, R13, UR16 ;  /* 0x000000100d117c36 */ /* 0x002fca0008000000 */
[----:B------:R-:W-:-:S07]  /*02a0*/  ISETP.GE.AND P1, PT, R17, R22, PT ;  /* 0x000000161100720c */ /* 0x000fce0003f26270 */
[----:B------:R-:W-:-:S04]  /*02b0*/  @!P0 IADD3 R24, P2, PT, R0, R13, RZ ;  /* 0x0000000d00188210 */ /* 0x000fc80007f5e0ff */
[----:B------:R-:W-:Y:S02]  /*02c0*/  @!P0 LEA.HI.X.SX32 R21, R13, R16, 0x1, P2 ;  /* 0x000000100d158211 */ /* 0x000fe400010f0eff */
[----:B0-2---:R-:W-:-:S04]  /*02d0*/  @!P0 LEA R10, P2, R24, UR8, 0x1 ;  /* 0x00000008180a8c11 */ /* 0x005fc8000f8408ff */
[----:B------:R-:W-:Y:S02]  /*02e0*/  @!P0 LEA.HI.X R11, R24, UR9, R21, 0x1, P2 ;  /* 0x00000009180b8c11 */ /* 0x000fe400090f0c15 */
[----:B------:R-:W-:Y:S02]  /*02f0*/  @!P1 IADD3 R6, P2, PT, R0, R17, RZ ;  /* 0x0000001100069210 */ /* 0x000fe40007f5e0ff */
[----:B------:R-:W-:Y:S01]  /*0300*/  @P1 PRMT R31, RZ, 0x7610, R31 ;  /* 0x00007610ff1f1816 */ /* 0x000fe2000000001f */
[----:B------:R1:W3:Y:S01]  /*0310*/  @!P0 LDG.E.U16 R33, desc[UR14][R10.64] ;  /* 0x0000000e0a218981 */ /* 0x0002e2000c1e1500 */
        /* <DEDUP_REMOVED lines=17> */
[----:B--2---:R-:W-:-:S04]  /*0430*/  @!P1 LEA R12, P4, R6, UR10, 0x2 ;  /* 0x0000000a060c9c11 */ /* 0x004fc8000f8810ff */
[----:B------:R-:W-:-:S07]  /*0440*/  ISETP.GE.AND P2, PT, R19, R22, PT ;  /* 0x000000161300720c */ /* 0x000fce0003f46270 */
[----:B------:R-:W-:Y:S01]  /*0450*/  @P3 CS2R R26, SRZ ;  /* 0x00000000001a3805 */ /* 0x000fe2000001ff00 */
[----:B------:R-:W-:Y:S01]  /*0460*/  @!P3 IMAD.WIDE R8, R29, 0x4, R2 ;  /* 0x000000041d08b825 */ /* 0x000fe200078e0202 */
[----:B------:R-:W-:-:S04]  /*0470*/  @!P3 IADD3 R17, P5, PT, R0, R29, RZ ;  /* 0x0000001d0011b210 */ /* 0x000fc80007fbe0ff */
[----:B------:R0:W2:Y:S01]  /*0480*/  @!P3 LDG.E R27, desc[UR14][R8.64] ;  /* 0x0000000e081bb981 */ /* 0x0000a2000c1e1900 */
        /* <DEDUP_REMOVED lines=8> */
[----:B------:R1:W2:Y:S01]  /*0510*/  @!P3 LDG.E R26, desc[UR14][R14.64] ;  /* 0x0000000e0e1ab981 */ /* 0x0002a2000c1e1900 */
[----:B------:R-:W-:-:S02]  /*0520*/  @!P3 LEA R6, P5, R17, UR10, 0x2 ;  /* 0x0000000a1106bc11 */ /* 0x000fc4000f8a10ff */
[C-C-:B------:R-:W-:Y:S01]  /*0530*/  @!P3 LEA.HI.X R11, R17.reuse, UR9, R28.reuse, 0x1, P4 ;  /* 0x00000009110bbc11 */ /* 0x140fe2000a0f0c1c */
[----:B------:R1:W2:Y:S01]  /*0540*/  @!P1 LDG.E R29, desc[UR14][R12.64] ;  /* 0x0000000e0c1d9981 */ /* 0x0002a2000c1e1900 */
[--C-:B------:R-:W-:Y:S02]  /*0550*/  @!P3 LEA.HI.X R7, R17, UR11, R28.reuse, 0x2, P5 ;  /* 0x0000000b1107bc11 */ /* 0x100fe4000a8f141c */
[----:B------:R-:W-:Y:S02]  /*0560*/  @P3 PRMT R28, RZ, 0x7610, R28 ;  /* 0x00007610ff1c3816 */ /* 0x000fe4000000001c */
[----:B------:R-:W-:Y:S01]  /*0570*/  @!P2 IADD3 R17, P1, PT, R0, R19, RZ ;  /* 0x000000130011a210 */ /* 0x000fe20007f3e0ff */
[----:B------:R-:W2:Y:S03]  /*0580*/  @!P3 LDG.E R35, desc[UR14][R6.64] ;  /* 0x0000000e0623b981 */ /* 0x000ea6000c1e1900 */
[----:B------:R-:W-:Y:S01]  /*0590*/  @!P2 LEA.HI.X.SX32 R36, R19, R16, 0x1, P1 ;  /* 0x000000101324a211 */ /* 0x000fe200008f0eff */
[----:B------:R-:W2:Y:S01]  /*05a0*/  @!P3 LDG.E.U16 R28, desc[UR14][R10.64] ;  /* 0x0000000e0a1cb981 */ /* 0x000ea2000c1e1500 */
[----:B-1----:R-:W-:-:S02]  /*05b0*/  @!P2 LEA R14, P1, R17, UR8, 0x1 ;  /* 0x00000008110eac11 */ /* 0x002fc4000f8208ff */
[C---:B------:R-:W-:Y:S02]  /*05c0*/  @!P2 LEA R16, P3, R17.reuse, UR10, 0x2 ;  /* 0x0000000a1110ac11 */ /* 0x040fe4000f8610ff */
[----:B------:R-:W-:Y:S02]  /*05d0*/  @P2 PRMT R12, RZ, 0x7610, R12 ;  /* 0x00007610ff0c2816 */ /* 0x000fe4000000000c */
[C-C-:B------:R-:W-:Y:S02]  /*05e0*/  @!P2 LEA.HI.X R15, R17.reuse, UR9, R36.reuse, 0x1, P1 ;  /* 0x00000009110fac11 */ /* 0x140fe400088f0c24 */
[----:B------:R-:W-:Y:S01]  /*05f0*/  @!P2 LEA.HI.X R17, R17, UR11, R36, 0x2, P3 ;  /* 0x0000000b1111ac11 */ /* 0x000fe200098f1424 */
[----:B0-----:R-:W-:Y:S02]  /*0600*/  FADD.FTZ R36, -R9, 1 ;  /* 0x3f80000009247421 */ /* 0x001fe40000010100 */
[----:B------:R-:W2:Y:S01]  /*0610*/  @!P2 LDG.E.U16 R12, desc[UR14][R14.64] ;  /* 0x0000000e0e0ca981 */ /* 0x000ea2000c1e1500 */
[----:B------:R-:W-:-:S06]  /*0620*/  @P2 IMAD.MOV.U32 R13, RZ, RZ, RZ ;  /* 0x000000ffff0d2224 */ /* 0x000fcc00078e00ff */
[----:B-----5:R0:W5:Y:S01]  /*0630*/  @!P2 LDG.E R13, desc[UR14][R16.64] ;  /* 0x0000000e100da981 */ /* 0x020162000c1e1900 */
[----:B------:R-:W-:Y:S01]  /*0640*/  @P2 MOV R15, RZ ;  /* 0x000000ff000f2202 */ /* 0x000fe20000000f00 */
[----:B0-----:R-:W-:Y:S01]  /*0650*/  FADD.FTZ R16, -R8, 1 ;  /* 0x3f80000008107421 */ /* 0x001fe20000010100 */
[----:B------:R-:W-:-:S05]  /*0660*/  @P0 PRMT R33, RZ, 0x7610, R33 ;  /* 0x00007610ff210816 */ /* 0x000fca0000000021 */
[----:B---3--:R-:W-:Y:S02]  /*0670*/  HADD2.F32 R37, -RZ, R33.H0_H0 ;  /* 0x20000021ff257230 */ /* 0x008fe40000004100 */
        /* <DEDUP_REMOVED lines=16> */
[----:B------:R-:W-:Y:S01]  /*0780*/  @P0 MOV R23, RZ ;  /* 0x000000ff00170202 */ /* 0x000fe20000000f00 */
[----:B------:R-:W-:-:S04]  /*0790*/  @!P2 IMAD.WIDE R6, R19, 0x4, R2 ;  /* 0x000000041306a825 */ /* 0x000fc800078e0202 */
[-C--:B------:R-:W-:Y:S01]  /*07a0*/  FMUL.FTZ R25, R25, R8.reuse ;  /* 0x0000000819197220 */ /* 0x080fe20000410000 */
[----:B------:R-:W3:Y:S01]  /*07b0*/  @!P0 LDG.E R11, desc[UR14][R10.64] ;  /* 0x0000000e0a0b8981 */ /* 0x000ee2000c1e1900 */
[----:B------:R-:W1:Y:S01]  /*07c0*/  MUFU.SQRT R21, R21 ;  /* 0x0000001500157308 */ /* 0x000e620000002000 */
[----:B------:R-:W-:Y:S02]  /*07d0*/  FMUL.FTZ R24, R23, R8 ;  /* 0x0000000817187220 */ /* 0x000fe40000410000 */
[----:B------:R4:W3:Y:S02]  /*07e0*/  @!P2 LDG.E R15, desc[UR14][R6.64] ;  /* 0x0000000e060fa981 */ /* 0x0008e4000c1e1900 */
        /* <DEDUP_REMOVED lines=9> */
[----:B------:R-:W-:Y:S02]  /*0880*/  @P2 IMAD.MOV.U32 R30, RZ, RZ, RZ ;  /* 0x000000ffff1e2224 */ /* 0x000fe400078e00ff */
[----:B0-----:R-:W-:Y:S01]  /*0890*/  FMUL.FTZ R17, R17, R6 ;  /* 0x0000000611117220 */ /* 0x001fe20000410000 */
[----:B-1----:R-:W-:Y:S01]  /*08a0*/  FMUL.FTZ R10, R10, R7 ;  /* 0x000000070a0a7220 */ /* 0x002fe20000410000 */
[----:B------:R-:W-:-:S05]  /*08b0*/  @!P2 IMAD.WIDE R6, R19, 0x4, R4 ;  /* 0x000000041306a825 */ /* 0x000fca00078e0204 */
[----:B------:R-:W4:Y:S01]  /*08c0*/  @!P2 LDG.E R30, desc[UR14][R6.64] ;  /* 0x0000000e061ea981 */ /* 0x000f22000c1e1900 */
[----:B--2---:R-:W-:Y:S02]  /*08d0*/  HADD2.F32 R23, -RZ, R28.H0_H0 ;  /* 0x2000001cff177230 */ /* 0x004fe40000004100 */
        /* <DEDUP_REMOVED lines=8> */
[----:B------:R-:W-:-:S04]  /*0960*/  IADD3 R25, PT, PT, R20, UR4, RZ ;  /* 0x0000000414197c10 */ /* 0x000fc8000fffe0ff */
[----:B------:R-:W-:Y:S01]  /*0970*/  IADD3 R25, PT, PT, R25, UR16, RZ ;  /* 0x0000001019197c10 */ /* 0x000fe2000fffe0ff */
[----:B------:R-:W-:Y:S01]  /*0980*/  BSSY.RECONVERGENT B0, `(.L_x_30) ;  /* 0x0000026000007945 */ /* 0x000fe20003800200 */
[-C--:B------:R-:W-:Y:S01]  /*0990*/  ISETP.GE.AND P1, PT, R19, R22.reuse, PT ;  /* 0x000000161300720c */ /* 0x080fe20003f26270 */
[----:B------:R-:W-:Y:S01]  /*09a0*/  FFMA.FTZ R29, R18, R29, R10 ;  /* 0x0000001d121d7223 */ /* 0x000fe2000001000a */
[----:B------:R-:W-:Y:S01]  /*09b0*/  ISETP.GE.AND P3, PT, R25, R22, PT ;  /* 0x000000161900720c */ /* 0x000fe20003f66270 */
[----:B---3--:R-:W-:Y:S01]  /*09c0*/  FMUL.FTZ R8, R15, R8 ;  /* 0x000000080f087220 */ /* 0x008fe20000410000 */
        /* <DEDUP_REMOVED lines=23> */
[----:B------:R-:W-:-:S04]  /*0b40*/  IADD3 R11, PT, PT, R20, UR4, RZ ;  /* 0x00000004140b7c10 */ /* 0x000fc8000fffe0ff */
[----:B------:R-:W-:-:S04]  /*0b50*/  IADD3 R7, P0, PT, R0, R11, RZ ;  /* 0x0000000b00077210 */ /* 0x000fc80007f1e0ff */
[----:B------:R-:W-:Y:S02]  /*0b60*/  LEA.HI.X.SX32 R8, R11, R16, 0x1, P0 ;  /* 0x000000100b087211 */ /* 0x000fe400000f0eff */
[----:B------:R-:W-:-:S04]  /*0b70*/  LEA R6, P0, R7, UR6, 0x2 ;  /* 0x0000000607067c11 */ /* 0x000fc8000f8010ff */
[----:B------:R-:W-:Y:S01]  /*0b80*/  LEA.HI.X R7, R7, UR7, R8, 0x2, P0 ;  /* 0x0000000707077c11 */ /* 0x000fe200080f1408 */
[----:B------:R-:W-:-:S04]  /*0b90*/  IMAD.WIDE R8, R11, 0x4, R2 ;  /* 0x000000040b087825 */ /* 0x000fc800078e0202 */
[----:B------:R-:W-:Y:S01]  /*0ba0*/  IMAD.WIDE R10, R11, 0x4, R4 ;  /* 0x000000040b0a7825 */ /* 0x000fe200078e0204 */
[----:B------:R0:W-:Y:S04]  /*0bb0*/  STG.E desc[UR14][R6.64], R27 ;  /* 0x0000001b06007986 */ /* 0x0001e8000c10190e */
[----:B------:R0:W-:Y:S04]  /*0bc0*/  STG.E desc[UR14][R8.64], R37 ;  /* 0x0000002508007986 */ /* 0x0001e8000c10190e */
[----:B------:R0:W-:Y:S02]  /*0bd0*/  STG.E desc[UR14][R10.64], R32 ;  /* 0x000000200a007986 */ /* 0x0001e4000c10190e */
.L_x_31:
[----:B------:R-:W-:Y:S05]  /*0be0*/  BSYNC.RECONVERGENT B0 ;  /* 0x0000000000007941 */ /* 0x000fea0003800200 */
.L_x_30:
[----:B------:R-:W-:Y:S04]  /*0bf0*/  BSSY.RECONVERGENT B0, `(.L_x_32) ;  /* 0x000000b000007945 */ /* 0x000fe80003800200 */
[----:B------:R-:W-:Y:S05]  /*0c00*/  @P3 BRA `(.L_x_33) ;  /* 0x0000000000243947 */ /* 0x000fea0003800000 */
[----:B0-----:R-:W-:Y:S01]  /*0c10*/  IADD3 R6, P0, PT, R0, R25, RZ ;  /* 0x0000001900067210 */ /* 0x001fe20007f1e0ff */
[----:B------:R-:W-:-:S03]  /*0c20*/  IMAD.WIDE R10, R25, 0x4, R4 ;  /* 0x00000004190a7825 */ /* 0x000fc600078e0204 */
[----:B------:R-:W-:Y:S02]  /*0c30*/  LEA.HI.X.SX32 R7, R25, R16, 0x1, P0 ;  /* 0x0000001019077211 */ /* 0x000fe400000f0eff */
[----:B------:R-:W-:-:S04]  /*0c40*/  LEA R8, P0, R6, UR6, 0x2 ;  /* 0x0000000606087c11 */ /* 0x000fc8000f8010ff */
[----:B------:R-:W-:Y:S01]  /*0c50*/  LEA.HI.X R9, R6, UR7, R7, 0x2, P0 ;  /* 0x0000000706097c11 */ /* 0x000fe200080f1407 */
[----:B------:R-:W-:-:S04]  /*0c60*/  IMAD.WIDE R6, R25, 0x4, R2 ;  /* 0x0000000419067825 */ /* 0x000fc800078e0202 */
[----:B------:R1:W-:Y:S04]  /*0c70*/  STG.E desc[UR14][R8.64], R29 ;  /* 0x0000001d08007986 */ /* 0x0003e8000c10190e */
[----:B------:R1:W-:Y:S04]  /*0c80*/  STG.E desc[UR14][R6.64], R31 ;  /* 0x0000001f06007986 */ /* 0x0003e8000c10190e */
[----:B------:R1:W-:Y:S02]  /*0c90*/  STG.E desc[UR14][R10.64], R14 ;  /* 0x0000000e0a007986 */ /* 0x0003e4000c10190e */
.L_x_33:
[----:B------:R-:W-:Y:S05]  /*0ca0*/  BSYNC.RECONVERGENT B0 ;  /* 0x0000000000007941 */ /* 0x000fea0003800200 */
.L_x_32:
[----:B------:R-:W-:Y:S04]  /*0cb0*/  BSSY.RECONVERGENT B0, `(.L_x_34) ;  /* 0x000000b000007945 */ /* 0x000fe80003800200 */
[----:B------:R-:W-:Y:S05]  /*0cc0*/  @P2 BRA `(.L_x_35) ;  /* 0x0000000000242947 */ /* 0x000fea0003800000 */
[----:B01----:R-:W-:Y:S01]  /*0cd0*/  IADD3 R6, P0, PT, R0, R23, RZ ;  /* 0x0000001700067210 */ /* 0x003fe20007f1e0ff */
        /* <DEDUP_REMOVED lines=8> */
.L_x_35:
[----:B------:R-:W-:Y:S05]  /*0d60*/  BSYNC.RECONVERGENT B0 ;  /* 0x0000000000007941 */ /* 0x000fea0003800200 */
.L_x_34:
[----:B------:R-:W-:Y:S01]  /*0d70*/  BSSY.RECONVERGENT B0, `(.L_x_36) ;  /* 0x000000c000007945 */ /* 0x000fe20003800200 */
[----:B-----5:R-:W-:-:S03]  /*0d80*/  FFMA.FTZ R13, R18, R13, R17 ;  /* 0x0000000d120d7223 */ /* 0x020fc60000010011 */
[----:B------:R-:W-:Y:S05]  /*0d90*/  @P1 BRA `(.L_x_37) ;  /* 0x0000000000241947 */ /* 0x000fea0003800000 */
[----:B012---:R-:W-:Y:S01]  /*0da0*/  IADD3 R7, P0, PT, R0, R19, RZ ;  /* 0x0000001300077210 */ /* 0x007fe20007f1e0ff */
[----:B------:R-:W-:-:S03]  /*0db0*/  IMAD.WIDE R8, R19, 0x4, R2 ;  /* 0x0000000413087825 */ /* 0x000fc600078e0202 */
[C---:B------:R-:W-:Y:S01]  /*0dc0*/  LEA.HI.X.SX32 R16, R19.reuse, R16, 0x1, P0 ;  /* 0x0000001013107211 */ /* 0x040fe200000f0eff */
[----:B------:R-:W-:Y:S01]  /*0dd0*/  IMAD.WIDE R10, R19, 0x4, R4 ;  /* 0x00000004130a7825 */ /* 0x000fe200078e0204 */
[----:B------:R-:W-:-:S04]  /*0de0*/  LEA R6, P0, R7, UR6, 0x2 ;  /* 0x0000000607067c11 */ /* 0x000fc8000f8010ff */
[----:B------:R-:W-:-:S05]  /*0df0*/  LEA.HI.X R7, R7, UR7, R16, 0x2, P0 ;  /* 0x0000000707077c11 */ /* 0x000fca00080f1410 */
[----:B------:R3:W-:Y:S04]  /*0e00*/  STG.E desc[UR14][R6.64], R13 ;  /* 0x0000000d06007986 */ /* 0x0007e8000c10190e */
[----:B------:R3:W-:Y:S04]  /*0e10*/  STG.E desc[UR14][R8.64], R21 ;  /* 0x0000001508007986 */ /* 0x0007e8000c10190e */
[----:B------:R3:W-:Y:S02]  /*0e20*/  STG.E desc[UR14][R10.64], R26 ;  /* 0x0000001a0a007986 */ /* 0x0007e4000c10190e */
.L_x_37:
[----:B------:R-:W-:Y:S05]  /*0e30*/  BSYNC.RECONVERGENT B0 ;  /* 0x0000000000007941 */ /* 0x000fea0003800200 */
.L_x_36:
[----:B------:R-:W-:-:S06]  /*0e40*/  ULEA UR4, UR16, UR4, 0x2 ;  /* 0x0000000410047291 */ /* 0x000fcc000f8e10ff */
[----:B------:R-:W-:-:S13]  /*0e50*/  ISETP.LE.AND P0, PT, R22, UR4, PT ;  /* 0x0000000416007c0c */ /* 0x000fda000bf03270 */
[----:B------:R-:W-:Y:S05]  /*0e60*/  @!P0 BRA `(.L_x_38) ;  /* 0xfffffff000fc8947 */ /* 0x000fea000383ffff */
[----:B------:R-:W-:Y:S05]  /*0e70*/  EXIT ;  /* 0x000000000000794d */ /* 0x000fea0003800000 */
.L_x_39:
        /* <DEDUP_REMOVED lines=16> */
.L_x_83:


//--------------------- .text._Z25multi_tensor_apply_kernelI18TensorListMetadataILi5EE17LAMBStage1FunctorIfN3c104HalfES4_EJPfffffffEEvlPViT_T0_DpT1_ --------------------------
	.section	.text._Z25multi_tensor_apply_kernelI18TensorListMetadataILi5EE17LAMBStage1FunctorIfN3c104HalfES4_EJPfffffffEEvlPViT_T0_DpT1_,"ax",@progbits
	.align	128
        .global         _Z25multi_tensor_apply_kernelI18TensorListMetadataILi5EE17LAMBStage1FunctorIfN3c104HalfES4_EJPfffffffEEvlPViT_T0_DpT1_
        .type           _Z25multi_tensor_apply_kernelI18TensorListMetadataILi5EE17LAMBStage1FunctorIfN3c104HalfES4_EJPfffffffEEvlPViT_T0_DpT1_,@function
        .size           _Z25multi_tensor_apply_kernelI18TensorListMetadataILi5EE17LAMBStage1FunctorIfN3c104HalfES4_EJPfffffffEEvlPViT_T0_DpT1_,(.L_x_84 - _Z25multi_tensor_apply_kernelI18TensorListMetadataILi5EE17LAMBStage1FunctorIfN3c104HalfES4_EJPfffffffEEvlPViT_T0_DpT1_)
        .other          _Z25multi_tensor_apply_kernelI18TensorListMetadataILi5EE17LAMBStage1FunctorIfN3c104HalfES4_EJPfffffffEEvlPViT_T0_DpT1_,@"STO_CUDA_ENTRY STV_DEFAULT"
_Z25multi_tensor_apply_kernelI18TensorListMetadataILi5EE17LAMBStage1FunctorIfN3c104HalfES4_EJPfffffffEEvlPViT_T0_DpT1_:
.text._Z25multi_tensor_apply_kernelI18TensorListMetadataILi5EE17LAMBStage1FunctorIfN3c104HalfES4_EJPfffffffEEvlPViT_T0_DpT1_:
        /* <DEDUP_REMOVED lines=21> */
[----:B------:R-:W1:Y:S01]  /*0150*/  S2R R2, SR_TID.X ;  /* 0x0000000000027919 */ /* 0x000e620000002100 */
[----:B------:R-:W2:Y:S03]  /*0160*/  LDCU.64 UR20, c[0x0][UR6+0x560] ;  /* 0x0000ac00061477ac */ /* 0x000ea60008000a00 */
[----:B------:R-:W-:Y:S01]  /*0170*/  IMAD.WIDE R4, R3, 0x4, R4 ;  /* 0x0000000403047825 */ /* 0x000fe200078e0204 */
[----:B------:R-:W3:Y:S01]  /*0180*/  LDCU.64 UR22, c[0x0][UR6+0x650] ;  /* 0x0000ca00061677ac */ /* 0x000ee20008000a00 */
[----:B------:R-:W-:Y:S02]  /*0190*/  USHF.R.S32.HI UR4, URZ, 0x1f, UR10 ;  /* 0x0000001fff047899 */ /* 0x000fe4000801140a */
[----:B------:R-:W-:-:S02]  /*01a0*/  USHF.L.U32 UR8, UR10, 0x1, URZ ;  /* 0x000000010a087899 */ /* 0x000fc400080006ff */
[----:B------:R-:W-:Y:S01]  /*01b0*/  UISETP.LT.U32.AND UP2, UPT, UR5, UR9, UPT ;  /* 0x000000090500728c */ /* 0x000fe2000bf41070 */
[----:B0-----:R0:W5:Y:S01]  /*01c0*/  LDG.E R0, desc[UR24][R4.64] ;  /* 0x0000001804007981 */ /* 0x001162000c1e1900 */
[----:B------:R-:W-:Y:S02]  /*01d0*/  USHF.L.U64.HI UR4, UR10, 0x1, UR4 ;  /* 0x000000010a047899 */ /* 0x000fe40008010204 */
[----:B------:R-:W-:Y:S02]  /*01e0*/  USEL UR5, UR5, UR9, UP2 ;  /* 0x0000000905057287 */ /* 0x000fe40009000000 */
[----:B--2---:R-:W-:Y:S01]  /*01f0*/  UIADD3 UR20, UP0, UPT, UR20, UR8, URZ ;  /* 0x0000000814147290 */ /* 0x004fe2000ff1e0ff */
[----:B------:R-:W2:Y:S01]  /*0200*/  LDCU.64 UR16, c[0x0][UR6+0x380] ;  /* 0x00007000061077ac */ /* 0x000ea20008000a00 */
[----:B---3--:R-:W-:Y:S01]  /*0210*/  UIADD3 UR8, UP1, UPT, UR22, UR8, URZ ;  /* 0x0000000816087290 */ /* 0x008fe2000ff3e0ff */
[----:B------:R-:W3:Y:S01]  /*0220*/  LDCU.64 UR18, c[0x0][UR6+0x470] ;  /* 0x00008e00061277ac */ /* 0x000ee20008000a00 */
[----:B------:R-:W-:-:S02]  /*0230*/  UIADD3.X UR21, UPT, UPT, UR21, UR4, URZ, UP0, !UPT ;  /* 0x0000000415157290 */ /* 0x000fc400087fe4ff */
[----:B------:R-:W-:Y:S01]  /*0240*/  UIADD3.X UR9, UPT, UPT, UR23, UR4, URZ, UP1, !UPT ;  /* 0x0000000417097290 */ /* 0x000fe20008ffe4ff */
[----:B------:R-:W4:Y:S01]  /*0250*/  LDCU.64 UR6, c[0x0][UR6+0x740] ;  /* 0x0000e800060677ac */ /* 0x000f220008000a00 */
[----:B------:R-:W0:Y:S01]  /*0260*/  LDCU UR11, c[0x0][0x360] ;  /* 0x00006c00ff0b77ac */ /* 0x000e220008000800 */
[----:B------:R-:W0:Y:S01]  /*0270*/  LDCU.64 UR26, c[0x0][0xf88] ;  /* 0x0001f100ff1a77ac */ /* 0x000e220008000a00 */
[----:B------:R-:W0:Y:S01]  /*0280*/  LDCU.128 UR12, c[0x0][0xf90] ;  /* 0x0001f200ff0c77ac */ /* 0x000e220008000c00 */
[----:B-1----:R-:W-:-:S07]  /*0290*/  UMOV UR4, URZ ;  /* 0x000000ff00047c82 */ /* 0x002fce0008000000 */
.L_x_48:
[----:B------:R-:W-:Y:S01]  /*02a0*/  IADD3 R24, PT, PT, R2, UR4, RZ ;  /* 0x0000000402187c10 */ /* 0x000fe2000fffe0ff */
[----:B------:R-:W-:-:S03]  /*02b0*/  USHF.R.S32.HI UR22, URZ, 0x1f, UR10 ;  /* 0x0000001fff167899 */ /* 0x000fc6000801140a */
[C---:B------:R-:W-:Y:S01]  /*02c0*/  ISETP.GE.AND P0, PT, R24.reuse, UR5, PT ;  /* 0x0000000518007c0c */ /* 0x040fe2000bf06270 */
[----:B01----:R-:W-:-:S05]  /*02d0*/  VIADD R17, R24, UR11 ;  /* 0x0000000b18117c36 */ /* 0x003fca0008000000 */
[C---:B------:R-:W-:Y:S02]  /*02e0*/  ISETP.GE.AND P1, PT, R17.reuse, UR5, PT ;  /* 0x0000000511007c0c */ /* 0x040fe4000bf26270 */
[----:B------:R-:W-:-:S05]  /*02f0*/  IADD3 R12, PT, PT, R17, UR11, RZ ;  /* 0x0000000b110c7c10 */ /* 0x000fca000fffe0ff */
[----:B------:R-:W-:-:S04]  /*0300*/  @!P0 IADD3 R13, P2, PT, R24, UR10, RZ ;  /* 0x0000000a180d8c10 */ /* 0x000fc8000ff5e0ff */
[----:B------:R-:W-:Y:S02]  /*0310*/  @!P0 LEA.HI.X.SX32 R14, R24, UR22, 0x1, P2 ;  /* 0x00000016180e8c11 */ /* 0x000fe400090f0eff */
[----:B--2---:R-:W-:-:S04]  /*0320*/  @!P0 LEA R6, P2, R13, UR16, 0x2 ;  /* 0x000000100d068c11 */ /* 0x004fc8000f8410ff */
[----:B------:R-:W-:Y:S02]  /*0330*/  @!P0 LEA.HI.X R7, R13, UR17, R14, 0x2, P2 ;  /* 0x000000110d078c11 */ /* 0x000fe400090f140e */
[C---:B------:R-:W-:Y:S02]  /*0340*/  ISETP.GE.AND P2, PT, R12.reuse, UR5, PT ;  /* 0x000000050c007c0c */ /* 0x040fe4000bf46270 */
[C---:B------:R-:W-:Y:S01]  /*0350*/  @!P1 IADD3 R15, P3, PT, R17.reuse, UR10, RZ ;  /* 0x0000000a110f9c10 */ /* 0x040fe2000ff7e0ff */
[----:B------:R0:W2:Y:S01]  /*0360*/  @!P0 LDG.E R4, desc[UR24][R6.64] ;  /* 0x0000001806048981 */ /* 0x0000a2000c1e1900 */
[----:B------:R-:W-:Y:S01]  /*0370*/  IADD3 R3, PT, PT, R12, UR11, RZ ;  /* 0x0000000b0c037c10 */ /* 0x000fe2000fffe0ff */
[----:B------:R-:W-:Y:S01]  /*0380*/  HFMA2 R19, -RZ, RZ, 0, 1.1920928955078125e-07 ;  /* 0x00000002ff137431 */ /* 0x000fe200000001ff */
[----:B------:R-:W-:Y:S01]  /*0390*/  @!P1 LEA.HI.X.SX32 R16, R17, UR22, 0x1, P3 ;  /* 0x0000001611109c11 */ /* 0x000fe200098f0eff */
[----:B------:R-:W-:Y:S01]  /*03a0*/  IMAD.MOV.U32 R20, RZ, RZ, 0x2 ;  /* 0x00000002ff147424 */ /* 0x000fe200078e00ff */
[----:B------:R-:W-:-:S02]  /*03b0*/  ISETP.GE.AND P3, PT, R3, UR5, PT ;  /* 0x0000000503007c0c */ /* 0x000fc4000bf66270 */
[----:B------:R-:W-:Y:S01]  /*03c0*/  @!P1 LEA R22, P4, R15, UR16, 0x2 ;  /* 0x000000100f169c11 */ /* 0x000fe2000f8810ff */
[----:B------:R-:W-:Y:S01]  /*03d0*/  @!P1 IMAD.WIDE R20, R17, R20, UR20 ;  /* 0x0000001411149e25 */ /* 0x000fe2000f8e0214 */
[----:B------:R-:W-:Y:S02]  /*03e0*/  @P1 PRMT R5, RZ, 0x7610, R5 ;  /* 0x00007610ff051816 */ /* 0x000fe40000000005 */
[----:B------:R-:W-:Y:S01]  /*03f0*/  @!P1 LEA.HI.X R23, R15, UR17, R16, 0x2, P4 ;  /* 0x000000110f179c11 */ /* 0x000fe2000a0f1410 */
[----:B------:R-:W-:Y:S01]  /*0400*/  @!P0 IMAD.WIDE R18, R24, R19, UR20 ;  /* 0x0000001418128e25 */ /* 0x000fe2000f8e0213 */
[----:B0-----:R-:W-:Y:S02]  /*0410*/  @P1 MOV R6, RZ ;  /* 0x000000ff00061202 */ /* 0x001fe40000000f00 */
[C---:B------:R-:W-:Y:S01]  /*0420*/  @!P2 IADD3 R8, P4, PT, R12.reuse, UR10, RZ ;  /* 0x0000000a0c08ac10 */ /* 0x040fe2000ff9e0ff */
[----:B------:R-:W-:Y:S01]  /*0430*/  IMAD.MOV.U32 R25, RZ, RZ, 0x2 ;  /* 0x00000002ff197424 */ /* 0x000fe200078e00ff */
[----:B------:R-:W-:Y:S01]  /*0440*/  @P2 MOV R11, RZ ;  /* 0x000000ff000b2202 */ /* 0x000fe20000000f00 */
[----:B------:R0:W4:Y:S01]  /*0450*/  @!P0 LDG.E.U16 R7, desc[UR24][R18.64] ;  /* 0x0000001812078981 */ /* 0x000122000c1e1500 */
[----:B------:R-:W-:-:S02]  /*0460*/  @!P2 LEA.HI.X.SX32 R9, R12, UR22, 0x1, P4 ;  /* 0x000000160c09ac11 */ /* 0x000fc4000a0f0eff */
[C---:B------:R-:W-:Y:S01]  /*0470*/  @!P2 LEA R26, P4, R8.reuse, UR16, 0x2 ;  /* 0x00000010081aac11 */ /* 0x040fe2000f8810ff */
[----:B------:R1:W4:Y:S01]  /*0480*/  @!P1 LDG.E R6, desc[UR24][R22.64] ;  /* 0x0000001816069981 */ /* 0x000322000c1e1900 */
[C---:B------:R-:W-:Y:S02]  /*0490*/  @!P3 IADD3 R10, P5, PT, R3.reuse, UR10, RZ ;  /* 0x0000000a030abc10 */ /* 0x040fe4000ffbe0ff */
[----:B------:R-:W-:Y:S01]  /*04a0*/  @!P2 LEA.HI.X R27, R8, UR17, R9, 0x2, P4 ;  /* 0x00000011081bac11 */ /* 0x000fe2000a0f1409 */
[----:B------:R3:W4:Y:S01]  /*04b0*/  @!P1 LDG.E.U16 R5, desc[UR24][R20.64] ;  /* 0x0000001814059981 */ /* 0x000722000c1e1500 */
[----:B------:R-:W-:Y:S02]  /*04c0*/  @!P3 LEA R28, P4, R10, UR16, 0x2 ;  /* 0x000000100a1cbc11 */ /* 0x000fe4000f8810ff */
[----:B0-----:R-:W-:Y:S01]  /*04d0*/  @!P3 LEA.HI.X.SX32 R19, R3, UR22, 0x1, P5 ;  /* 0x000000160313bc11 */ /* 0x001fe2000a8f0eff */
[----:B------:R-:W4:Y:S01]  /*04e0*/  @!P2 LDG.E R11, desc[UR24][R26.64] ;  /* 0x000000181a0ba981 */ /* 0x000f22000c1e1900 */
[----:B-1----:R-:W-:-:S02]  /*04f0*/  HFMA2 R22, -RZ, RZ, 0, 1.1920928955078125e-07 ;  /* 0x00000002ff167431 */ /* 0x002fc400000001ff */
[----:B------:R-:W-:Y:S01]  /*0500*/  @P3 IMAD.MOV.U32 R18, RZ, RZ, RZ ;  /* 0x000000ffff123224 */ /* 0x000fe200078e00ff */
[----:B------:R-:W-:Y:S01]  /*0510*/  @!P3 LEA.HI.X R29, R10, UR17, R19, 0x2, P4 ;  /* 0x000000110a1dbc11 */ /* 0x000fe2000a0f1413 */
[----:B---3--:R-:W-:-:S04]  /*0520*/  @!P0 IMAD.WIDE R20, R24, R25, UR8 ;  /* 0x0000000818148e25 */ /* 0x008fc8000f8e0219 */
[----:B------:R-:W3:Y:S04]  /*0530*/  @!P3 LDG.E R18, desc[UR24][R28.64] ;  /* 0x000000181c12b981 */ /* 0x000ee8000c1e1900 */
[----:B------:R0:W3:Y:S01]  /*0540*/  @!P0 LDG.E.U16 R24, desc[UR24][R20.64] ;  /* 0x0000001814188981 */ /* 0x0000e2000c1e1500 */
[----:B------:R-:W-:-:S04]  /*0550*/  @!P1 IMAD.WIDE R22, R17, R22, UR8 ;  /* 0x0000000811169e25 */ /* 0x000fc8000f8e0216 */
[----:B------:R-:W-:Y:S01]  /*0560*/  HFMA2 R17, -RZ, RZ, 0, 1.1920928955078125e-07 ;  /* 0x00000002ff117431 */ /* 0x000fe200000001ff */
[----:B------:R-:W-:Y:S02]  /*0570*/  @P1 PRMT R25, RZ, 0x7610, R25 ;  /* 0x00007610ff191816 */ /* 0x000fe40000000019 */
[----:B------:R-:W-:-:S04]  /*0580*/  @P2 PRMT R27, RZ, 0x7610, R27 ;  /* 0x00007610ff1b2816 */ /* 0x000fc8000000001b */
[----:B------:R1:W3:Y:S01]  /*0590*/  @!P1 LDG.E.U16 R25, desc[UR24][R22.64] ;  /* 0x0000001816199981 */ /* 0x0002e2000c1e1500 */
[CC--:B0-----:R-:W-:Y:S01]  /*05a0*/  @!P2 IMAD.WIDE R20, R12.reuse, R17.reuse, UR8 ;  /* 0x000000080c14ae25 */ /* 0x0c1fe2000f8e0211 */
[----:B------:R-:W-:Y:S02]  /*05b0*/  @P2 PRMT R26, RZ, 0x7610, R26 ;  /* 0x00007610ff1a2816 */ /* 0x000fe4000000001a */
[----:B------:R-:W-:Y:S02]  /*05c0*/  @P3 PRMT R28, RZ, 0x7610, R28 ;  /* 0x00007610ff1c3816 */ /* 0x000fe4000000001c */
[----:B------:R0:W3:Y:S01]  /*05d0*/  @!P2 LDG.E.U16 R27, desc[UR24][R20.64] ;  /* 0x00000018141ba981 */ /* 0x0000e2000c1e1500 */
[----:B-1----:R-:W-:Y:S01]  /*05e0*/  @!P2 IMAD.WIDE R22, R12, R17, UR20 ;  /* 0x000000140c16ae25 */ /* 0x002fe2000f8e0211 */
[----:B------:R-:W-:-:S04]  /*05f0*/  MOV R12, 0x2 ;  /* 0x00000002000c7802 */ /* 0x000fc80000000f00 */
[----:B------:R1:W3:Y:S01]  /*0600*/  @!P2 LDG.E.U16 R26, desc[UR24][R22.64] ;  /* 0x00000018161aa981 */ /* 0x0002e2000c1e1500 */
[----:B0-----:R-:W-:Y:S01]  /*0610*/  @!P3 IMAD.WIDE R20, R3, R12, UR20 ;  /* 0x000000140314be25 */ /* 0x001fe2000f8e020c */
[----:B------:R-:W-:-:S04]  /*0620*/  @P3 PRMT R29, RZ, 0x7610, R29 ;  /* 0x00007610ff1d3816 */ /* 0x000fc8000000001d */
[----:B------:R0:W3:Y:S01]  /*0630*/  @!P3 LDG.E.U16 R28, desc[UR24][R20.64] ;  /* 0x00000018141cb981 */ /* 0x0000e2000c1e1500 */
[----:B-1----:R-:W-:-:S05]  /*0640*/  @!P3 IMAD.WIDE R22, R3, R12, UR8 ;  /* 0x000000080316be25 */ /* 0x002fca000f8e020c */
[----:B------:R-:W3:Y:S01]  /*0650*/  @!P3 LDG.E.U16 R29, desc[UR24][R22.64] ;  /* 0x00000018161db981 */ /* 0x000ee2000c1e1500 */
[----:B------:R-:W-:-:S04]  /*0660*/  @!P0 LEA R12, P4, R13, UR18, 0x1 ;  /* 0x000000120d0c8c11 */ /* 0x000fc8000f8808ff */
[----:B------:R-:W-:Y:S02]  /*0670*/  @!P0 LEA.HI.X R13, R13, UR19, R14, 0x1, P4 ;  /* 0x000000130d0d8c11 */ /* 0x000fe4000a0f0c0e */
[C---:B------:R-:W-:Y:S02]  /*0680*/  @!P1 LEA R14, P4, R15.reuse, UR18, 0x1 ;  /* 0x000000120f0e9c11 */ /* 0x040fe4000f8808ff */
[----:B0-----:R-:W-:Y:S01]  /*0690*/  @P1 PRMT R20, RZ, 0x7610, R20 ;  /* 0x00007610ff141816 */ /* 0x001fe20000000014 */
[----:B------:R0:W3:Y:S01]  /*06a0*/  @!P0 LDG.E.U16 R12, desc[UR24][R12.64] ;  /* 0x000000180c0c8981 */ /* 0x0000e2000c1e1500 */
[----:B------:R-:W-:Y:S02]  /*06b0*/  @!P1 LEA.HI.X R15, R15, UR19, R16, 0x1, P4 ;  /* 0x000000130f0f9c11 */ /* 0x000fe4000a0f0c10 */
[C---:B------:R-:W-:Y:S02]  /*06c0*/  @!P2 LEA R16, P4, R8.reuse, UR18, 0x1 ;  /* 0x000000120810ac11 */ /* 0x040fe4000f8808ff */
[----:B------:R-:W-:Y:S01]  /*06d0*/  @P2 PRMT R21, RZ, 0x7610, R21 ;  /* 0x00007610ff152816 */ /* 0x000fe20000000015 */
[----:B------:R1:W3:Y:S01]  /*06e0*/  @!P1 LDG.E.U16 R20, desc[UR24][R14.64] ;  /* 0x000000180e149981 */ /* 0x0002e2000c1e1500 */
[----:B------:R-:W-:-:S02]  /*06f0*/  @!P2 LEA.HI.X R17, R8, UR19, R9, 0x1, P4 ;  /* 0x000000130811ac11 */ /* 0x000fc4000a0f0c09 */
[----:B------:R-:W-:-:S03]  /*0700*/  @!P3 LEA R8, P1, R10, UR18, 0x1 ;  /* 0x000000120a08bc11 */ /* 0x000fc6000f8208ff */
[----:B------:R-:W3:Y:S01]  /*0710*/  @!P2 LDG.E.U16 R21, desc[UR24][R16.64] ;  /* 0x000000181015a981 */ /* 0x000ee2000c1e1500 */
[----:B------:R-:W-:Y:S02]  /*0720*/  @!P3 LEA.HI.X R9, R10, UR19, R19, 0x1, P1 ;  /* 0x000000130a09bc11 */ /* 0x000fe400088f0c13 */
[----:B------:R-:W-:-:S06]  /*0730*/  @P3 PRMT R10, RZ, 0x7610, R10 ;  /* 0x00007610ff0a3816 */ /* 0x000fcc000000000a */
[----:B------:R4:W3:Y:S01]  /*0740*/  @!P3 LDG.E.U16 R10, desc[UR24][R8.64] ;  /* 0x00000018080ab981 */ /* 0x0008e2000c1e1500 */
[----:B------:R-:W2:Y:S01]  /*0750*/  MUFU.RCP R19, UR15 ;  /* 0x0000000f00137d08 */ /* 0x000ea20008001000 */
[----:B0-----:R-:W-:Y:S02]  /*0760*/  MOV R13, UR27 ;  /* 0x0000001b000d7c02 */ /* 0x001fe40008000f00 */
[----:B-1----:R-:W-:-:S03]  /*0770*/  MOV R15, UR26 ;  /* 0x0000001a000f7c02 */ /* 0x002fc60008000f00 */
[----:B------:R-:W-:Y:S01]  /*0780*/  FADD.FTZ R13, -R13, 1 ;  /* 0x3f8000000d0d7421 */ /* 0x000fe20000010100 */
[----:B------:R-:W-:Y:S01]  /*0790*/  BSSY.RECONVERGENT B0, `(.L_x_40) ;  /* 0x0000092000007945 */ /* 0x000fe20003800200 */
[----:B------:R-:W-:Y:S01]  /*07a0*/  ISETP.GE.AND P1, PT, R3, UR5, PT ;  /* 0x0000000503007c0c */ /* 0x000fe2000bf26270 */
[----:B------:R-:W-:-:S04]  /*07b0*/  @P0 IMAD.MOV.U32 R4, RZ, RZ, RZ ;  /* 0x000000ffff040224 */ /* 0x000fc800078e00ff */
[----:B--2---:R-:W-:-:S05]  /*07c0*/  FMUL.FTZ R4, R19, R4 ;  /* 0x0000000413047220 */ /* 0x004fca0000410000 */
[----:B------:R-:W-:-:S05]  /*07d0*/  F2FP.F16.F32.PACK_AB R4, RZ, R4 ;  /* 0x00000004ff04723e */ /* 0x000fca00000000ff */
[----:B------:R-:W-:Y:S02]  /*07e0*/  HADD2.F32 R4, -RZ, R4.H0_H0 ;  /* 0x20000004ff047230 */ /* 0x000fe40000004100 */
[----:B----4-:R-:W-:Y:S01]  /*07f0*/  FMUL.FTZ R14, R19, R6 ;  /* 0x00000006130e7220 */ /* 0x010fe20000410000 */
[----:B------:R-:W-:Y:S01]  /*0800*/  FADD.FTZ R6, -R15, 1 ;  /* 0x3f8000000f067421 */ /* 0x000fe20000010100 */
[----:B------:R-:W-:Y:S01]  /*0810*/  @P0 PRMT R7, RZ, 0x7610, R7 ;  /* 0x00007610ff070816 */ /* 0x000fe20000000007 */
[C---:B------:R-:W-:Y:S02]  /*0820*/  FMUL.FTZ R9, R4.reuse, R13 ;  /* 0x0000000d04097220 */ /* 0x040fe40000410000 */
[----:B------:R-:W-:Y:S01]  /*0830*/  F2FP.F16.F32.PACK_AB R15, RZ, R14 ;  /* 0x0000000eff0f723e */ /* 0x000fe200000000ff */
[C---:B------:R-:W-:Y:S01]  /*0840*/  FMUL.FTZ R14, R4.reuse, R6 ;  /* 0x00000006040e7220 */ /* 0x040fe20000410000 */
[----:B------:R-:W-:Y:S01]  /*0850*/  FMUL.FTZ R8, R4, R9 ;  /* 0x0000000904087220 */ /* 0x000fe20000410000 */
[----:B------:R-:W-:Y:S01]  /*0860*/  FMUL.FTZ R11, R19, R11 ;  /* 0x0000000b130b7220 */ /* 0x000fe20000410000 */
[----:B------:R-:W-:-:S02]  /*0870*/  HADD2.F32 R7, -RZ, R7.H0_H0 ;  /* 0x20000007ff077230 */ /* 0x000fc40000004100 */
[----:B------:R-:W-:Y:S02]  /*0880*/  HADD2.F32 R4, -RZ, R15.H0_H0 ;  /* 0x2000000fff047230 */ /* 0x000fe40000004100 */
[----:B------:R-:W-:Y:S01]  /*0890*/  F2FP.F16.F32.PACK_AB R15, RZ, R11 ;  /* 0x0000000bff0f723e */ /* 0x000fe200000000ff */
[----:B------:R-:W-:Y:S01]  /*08a0*/  FFMA.FTZ R7, R7, UR26, R14 ;  /* 0x0000001a07077c23 */ /* 0x000fe2000801000e */
[----:B------:R-:W-:Y:S02]  /*08b0*/  HADD2.F32 R5, -RZ, R5.H0_H0 ;  /* 0x20000005ff057230 */ /* 0x000fe40000004100 */
[----:B------:R-:W-:Y:S01]  /*08c0*/  FMUL.FTZ R11, R13, R4 ;  /* 0x000000040d0b7220 */ /* 0x000fe20000410000 */
[----:B---3--:R-:W-:Y:S01]  /*08d0*/  FMUL.FTZ R18, R19, R18 ;  /* 0x0000001213127220 */ /* 0x008fe20000410000 */
[----:B------:R-:W-:Y:S01]  /*08e0*/  FMUL.FTZ R14, R6, R4 ;  /* 0x00000004060e7220 */ /* 0x000fe20000410000 */
[----:B------:R-:W-:Y:S01]  /*08f0*/  @P0 PRMT R24, RZ, 0x7610, R24 ;  /* 0x00007610ff180816 */ /* 0x000fe20000000018 */
[----:B------:R-:W-:-:S02]  /*0900*/  FMUL.FTZ R16, R4, R11 ;  /* 0x0000000b04107220 */ /* 0x000fc40000410000 */
[----:B------:R-:W-:Y:S01]  /*0910*/  F2FP.F16.F32.PACK_AB R18, RZ, R18 ;  /* 0x00000012ff12723e */ /* 0x000fe200000000ff */
[----:B------:R-:W-:Y:S01]  /*0920*/  FFMA.FTZ R11, R5, UR26, R14 ;  /* 0x0000001a050b7c23 */ /* 0x000fe2000801000e */
[----:B------:R-:W-:Y:S02]  /*0930*/  HADD2.F32 R9, -RZ, R24.H0_H0 ;  /* 0x20000018ff097230 */ /* 0x000fe40000004100 */
[----:B------:R-:W-:-:S03]  /*0940*/  HADD2.F32 R5, -RZ, R15.H0_H0 ;  /* 0x2000000fff057230 */ /* 0x000fc60000004100 */
[----:B------:R-:W-:Y:S01]  /*0950*/  FFMA.FTZ R8, R9, UR27, R8 ;  /* 0x0000001b09087c23 */ /* 0x000fe20008010008 */
[----:B------:R-:W-:Y:S02]  /*0960*/  HADD2.F32 R9, -RZ, R18.H0_H0 ;  /* 0x20000012ff097230 */ /* 0x000fe40000004100 */
[-C--:B------:R-:W-:Y:S01]  /*0970*/  FMUL.FTZ R18, R13, R5.reuse ;  /* 0x000000050d127220 */ /* 0x080fe20000410000 */
[----:B------:R-:W-:Y:S01]  /*0980*/  HADD2.F32 R15, -RZ, R25.H0_H0 ;  /* 0x20000019ff0f7230 */ /* 0x000fe20000004100 */
[----:B------:R-:W0:Y:S01]  /*0990*/  MUFU.RCP R4, UR12 ;  /* 0x0000000c00047d08 */ /* 0x000e220008001000 */
[----:B------:R-:W-:Y:S01]  /*09a0*/  FMUL.FTZ R17, R6, R5 ;  /* 0x0000000506117220 */ /* 0x000fe20000410000 */
[----:B------:R-:W-:Y:S02]  /*09b0*/  FMUL.FTZ R18, R5, R18 ;  /* 0x0000001205127220 */ /* 0x000fe40000410000 */
[----:B------:R-:W-:Y:S01]  /*09c0*/  FFMA.FTZ R15, R15, UR27, R16 ;  /* 0x0000001b0f0f7c23 */ /* 0x000fe20008010010 */
[----:B------:R-:W-:-:S03]  /*09d0*/  FMUL.FTZ R16, R13, R9 ;  /* 0x000000090d107220 */ /* 0x000fc60000410000 */
[----:B------:R-:W1:Y:S01]  /*09e0*/  MUFU.RCP R5, UR13 ;  /* 0x0000000d00057d08 */ /* 0x000e620008001000 */
[----:B------:R-:W-:Y:S01]  /*09f0*/  FMUL.FTZ R19, R6, R9 ;  /* 0x0000000906137220 */ /* 0x000fe20000410000 */
[----:B------:R-:W-:Y:S02]  /*0a00*/  HADD2.F32 R14, -RZ, R26.H0_H0 ;  /* 0x2000001aff0e7230 */ /* 0x000fe40000004100 */
[----:B------:R-:W-:Y:S01]  /*0a10*/  FMUL.FTZ R9, R9, R16 ;  /* 0x0000001009097220 */ /* 0x000fe20000410000 */
[----:B------:R-:W-:Y:S01]  /*0a20*/  HADD2.F32 R27, -RZ, R27.H0_H0 ;  /* 0x2000001bff1b7230 */ /* 0x000fe20000004100 */
[----:B------:R-:W-:Y:S02]  /*0a30*/  F2FP.F16.F32.PACK_AB R6, RZ, R7 ;  /* 0x00000007ff06723e */ /* 0x000fe400000000ff */
[----:B------:R-:W-:Y:S02]  /*0a40*/  F2FP.F16.F32.PACK_AB R7, RZ, R8 ;  /* 0x00000008ff07723e */ /* 0x000fe400000000ff */
[----:B------:R-:W-:Y:S01]  /*0a50*/  F2FP.F16.F32.PACK_AB R11, RZ, R11 ;  /* 0x0000000bff0b723e */ /* 0x000fe200000000ff */
[----:B------:R-:W-:Y:S01]  /*0a60*/  HADD2.F32 R16, -RZ, R28.H0_H0 ;  /* 0x2000001cff107230 */ /* 0x000fe20000004100 */
[----:B------:R-:W-:Y:S01]  /*0a70*/  F2FP.F16.F32.PACK_AB R13, RZ, R15 ;  /* 0x0000000fff0d723e */ /* 0x000fe200000000ff */
[----:B------:R-:W-:Y:S01]  /*0a80*/  FFMA.FTZ R14, R14, UR26, R17 ;  /* 0x0000001a0e0e7c23 */ /* 0x000fe20008010011 */
[----:B------:R-:W-:Y:S01]  /*0a90*/  FFMA.FTZ R17, R27, UR27, R18 ;  /* 0x0000001b1b117c23 */ /* 0x000fe20008010012 */
[----:B------:R-:W-:-:S02]  /*0aa0*/  HADD2.F32 R15, -RZ, R6.H0_H0 ;  /* 0x20000006ff0f7230 */ /* 0x000fc40000004100 */
[----:B------:R-:W-:Y:S01]  /*0ab0*/  FFMA.FTZ R16, R16, UR26, R19 ;  /* 0x0000001a10107c23 */ /* 0x000fe20008010013 */
[----:B------:R-:W-:Y:S02]  /*0ac0*/  HADD2.F32 R18, -RZ, R7.H0_H0 ;  /* 0x20000007ff127230 */ /* 0x000fe40000004100 */
[----:B------:R-:W-:Y:S02]  /*0ad0*/  HADD2.F32 R19, -RZ, R11.H0_H0 ;  /* 0x2000000bff137230 */ /* 0x000fe40000004100 */
[----:B------:R-:W-:Y:S02]  /*0ae0*/  HADD2.F32 R22, -RZ, R13.H0_H0 ;  /* 0x2000000dff167230 */ /* 0x000fe40000004100 */
[-C--:B0-----:R-:W-:Y:S01]  /*0af0*/  FMUL.FTZ R8, R15, R4.reuse ;  /* 0x000000040f087220 */ /* 0x081fe20000410000 */
[----:B------:R-:W-:Y:S02]  /*0b00*/  HADD2.F32 R24, -RZ, R29.H0_H0 ;  /* 0x2000001dff187230 */ /* 0x000fe40000004100 */
[-C--:B-1----:R-:W-:Y:S01]  /*0b10*/  FMUL.FTZ R15, R18, R5.reuse ;  /* 0x00000005120f7220 */ /* 0x082fe20000410000 */
[----:B------:R-:W-:Y:S01]  /*0b20*/  FMUL.FTZ R19, R19, R4 ;  /* 0x0000000413137220 */ /* 0x000fe20000410000 */
[----:B------:R-:W-:Y:S01]  /*0b30*/  FMUL.FTZ R22, R22, R5 ;  /* 0x0000000516167220 */ /* 0x000fe20000410000 */
[----:B------:R-:W-:-:S02]  /*0b40*/  F2FP.F16.F32.PACK_AB R14, RZ, R14 ;  /* 0x0000000eff0e723e */ /* 0x000fc400000000ff */
[----:B------:R-:W-:Y:S01]  /*0b50*/  F2FP.F16.F32.PACK_AB R17, RZ, R17 ;  /* 0x00000011ff11723e */ /* 0x000fe200000000ff */
[----:B------:R-:W-:Y:S01]  /*0b60*/  FFMA.FTZ R24, R24, UR27, R9 ;  /* 0x0000001b18187c23 */ /* 0x000fe20008010009 */
[----:B------:R-:W-:Y:S02]  /*0b70*/  F2FP.F16.F32.PACK_AB R8, R15, R8 ;  /* 0x000000080f08723e */ /* 0x000fe400000000ff */
[----:B------:R-:W-:Y:S01]  /*0b80*/  F2FP.F16.F32.PACK_AB R9, R22, R19 ;  /* 0x000000131609723e */ /* 0x000fe200000000ff */
[----:B------:R-:W-:Y:S01]  /*0b90*/  HADD2.F32 R19, -RZ, R14.H0_H0 ;  /* 0x2000000eff137230 */ /* 0x000fe20000004100 */
[----:B------:R-:W-:Y:S01]  /*0ba0*/  F2FP.F16.F32.PACK_AB R16, RZ, R16 ;  /* 0x00000010ff10723e */ /* 0x000fe200000000ff */
[----:B------:R-:W-:Y:S01]  /*0bb0*/  HADD2.F32 R22, -RZ, R17.H0_H0 ;  /* 0x20000011ff167230 */ /* 0x000fe20000004100 */
[----:B------:R-:W-:Y:S01]  /*0bc0*/  F2FP.F16.F32.PACK_AB R15, RZ, R24 ;  /* 0x00000018ff0f723e */ /* 0x000fe200000000ff */
[----:B------:R-:W-:Y:S02]  /*0bd0*/  HADD2.F32 R18, -RZ, R8.H1_H1 ;  /* 0x30000008ff127230 */ /* 0x000fe40000004100 */
[----:B------:R-:W-:Y:S01]  /*0be0*/  FMUL.FTZ R19, R19, R4 ;  /* 0x0000000413137220 */ /* 0x000fe20000410000 */
[----:B------:R-:W-:-:S02]  /*0bf0*/  HADD2.F32 R23, -RZ, R16.H0_H0 ;  /* 0x20000010ff177230 */ /* 0x000fc40000004100 */
[----:B------:R-:W-:Y:S01]  /*0c00*/  FMUL.FTZ R24, R22, R5 ;  /* 0x0000000516187220 */ /* 0x000fe20000410000 */
[----:B------:R-:W-:Y:S01]  /*0c10*/  HADD2.F32 R26, -RZ, R15.H0_H0 ;  /* 0x2000000fff1a7230 */ /* 0x000fe20000004100 */
[----:B------:R-:W0:Y:S01]  /*0c20*/  MUFU.SQRT R18, R18 ;  /* 0x0000001200127308 */ /* 0x000e220000002000 */
[----:B------:R-:W-:Y:S02]  /*0c30*/  FMUL.FTZ R23, R23, R4 ;  /* 0x0000000417177220 */ /* 0x000fe40000410000 */
[----:B------:R-:W-:Y:S01]  /*0c40*/  F2FP.F16.F32.PACK_AB R4, R24, R19 ;  /* 0x000000131804723e */ /* 0x000fe200000000ff */
[----:B------:R-:W-:Y:S01]  /*0c50*/  FMUL.FTZ R26, R26, R5 ;  /* 0x000000051a1a7220 */ /* 0x000fe20000410000 */
[----:B------:R-:W-:-:S03]  /*0c60*/  HADD2.F32 R22, -RZ, R9.H1_H1 ;  /* 0x30000009ff167230 */ /* 0x000fc60000004100 */
[----:B------:R-:W-:Y:S01]  /*0c70*/  HADD2.F32 R24, -RZ, R4.H1_H1 ;  /* 0x30000004ff187230 */ /* 0x000fe20000004100 */
[----:B------:R-:W-:Y:S02]  /*0c80*/  F2FP.F16.F32.PACK_AB R5, R26, R23 ;  /* 0x000000171a05723e */ /* 0x000fe400000000ff */
[----:B------:R-:W1:Y:S03]  /*0c90*/  MUFU.SQRT R22, R22 ;  /* 0x0000001600167308 */ /* 0x000e660000002000 */
[----:B------:R-:W-:-:S05]  /*0ca0*/  HADD2.F32 R26, -RZ, R5.H1_H1 ;  /* 0x30000005ff1a7230 */ /* 0x000fca0000004100 */
[----:B------:R-:W2:Y:S01]  /*0cb0*/  MUFU.SQRT R24, R24 ;  /* 0x0000001800187308 */ /* 0x000ea20000002000 */
[----:B0-----:R-:W-:-:S07]  /*0cc0*/  FADD.FTZ R19, R18, UR14 ;  /* 0x0000000e12137e21 */ /* 0x001fce0008010000 */
[----:B------:R-:W0:Y:S01]  /*0cd0*/  MUFU.SQRT R18, R26 ;  /* 0x0000001a00127308 */ /* 0x000e220000002000 */
[----:B-1----:R-:W-:Y:S01]  /*0ce0*/  FADD.FTZ R23, R22, UR14 ;  /* 0x0000000e16177e21 */ /* 0x002fe20008010000 */
[----:B------:R-:W-:Y:S01]  /*0cf0*/  F2FP.F16.F32.PACK_AB R19, RZ, R19 ;  /* 0x00000013ff13723e */ /* 0x000fe200000000ff */
[----:B--2---:R-:W-:-:S03]  /*0d00*/  FADD.FTZ R25, R24, UR14 ;  /* 0x0000000e18197e21 */ /* 0x004fc60008010000 */
[----:B------:R-:W-:Y:S01]  /*0d10*/  F2FP.F16.F32.PACK_AB R23, RZ, R23 ;  /* 0x00000017ff17723e */ /* 0x000fe200000000ff */
[----:B------:R-:W-:Y:S01]  /*0d20*/  HADD2.F32 R19, -RZ, R19.H0_H0 ;  /* 0x20000013ff137230 */ /* 0x000fe20000004100 */
[----:B------:R-:W-:Y:S01]  /*0d30*/  F2FP.F16.F32.PACK_AB R25, RZ, R25 ;  /* 0x00000019ff19723e */ /* 0x000fe200000000ff */
[----:B0-----:R-:W-:Y:S02]  /*0d40*/  FADD.FTZ R18, R18, UR14 ;  /* 0x0000000e12127e21 */ /* 0x001fe40008010000 */
[----:B------:R-:W-:Y:S02]  /*0d50*/  HADD2.F32 R22, -RZ, R23.H0_H0 ;  /* 0x20000017ff167230 */ /* 0x000fe40000004100 */
[----:B------:R-:W-:Y:S01]  /*0d60*/  HADD2.F32 R23, -RZ, R25.H0_H0 ;  /* 0x20000019ff177230 */ /* 0x000fe20000004100 */
[----:B------:R-:W-:Y:S01]  /*0d70*/  F2FP.F16.F32.PACK_AB R18, RZ, R18 ;  /* 0x00000012ff12723e */ /* 0x000fe200000000ff */
[----:B------:R-:W0:Y:S04]  /*0d80*/  MUFU.RCP R19, R19 ;  /* 0x0000001300137308 */ /* 0x000e280000001000 */
[----:B------:R-:W-:-:S04]  /*0d90*/  HADD2.F32 R18, -RZ, R18.H0_H0 ;  /* 0x20000012ff127230 */ /* 0x000fc80000004100 */
[----:B------:R-:W1:Y:S08]  /*0da0*/  MUFU.RCP R23, R23 ;  /* 0x0000001700177308 */ /* 0x000e700000001000 */
[----:B------:R-:W2:Y:S01]  /*0db0*/  MUFU.RCP R22, R22 ;  /* 0x0000001600167308 */ /* 0x000ea20000001000 */
[----:B------:R-:W-:-:S07]  /*0dc0*/  HADD2.F32 R8, -RZ, R8.H0_H0 ;  /* 0x20000008ff087230 */ /* 0x000fce0000004100 */
[----:B------:R-:W3:Y:S01]  /*0dd0*/  MUFU.RCP R18, R18 ;  /* 0x0000001200127308 */ /* 0x000ee20000001000 */
[----:B------:R-:W-:Y:S02]  /*0de0*/  HADD2.F32 R4, -RZ, R4.H0_H0 ;  /* 0x20000004ff047230 */ /* 0x000fe40000004100 */
[----:B------:R-:W-:Y:S02]  /*0df0*/  HADD2.F32 R9, -RZ, R9.H0_H0 ;  /* 0x20000009ff097230 */ /* 0x000fe40000004100 */
[----:B0-----:R-:W-:Y:S01]  /*0e00*/  FMUL.FTZ R8, R8, R19 ;  /* 0x0000001308087220 */ /* 0x001fe20000410000 */
[----:B------:R-:W-:Y:S02]  /*0e10*/  HADD2.F32 R19, -RZ, R5.H0_H0 ;  /* 0x20000005ff137230 */ /* 0x000fe40000004100 */
[----:B-1----:R-:W-:Y:S01]  /*0e20*/  FMUL.FTZ R5, R4, R23 ;  /* 0x0000001704057220 */ /* 0x002fe20000410000 */
[----:B------:R-:W-:Y:S02]  /*0e30*/  VIADD R24, R2, UR4 ;  /* 0x0000000402187c36 */ /* 0x000fe40008000000 */
[----:B--2---:R-:W-:Y:S01]  /*0e40*/  FMUL.FTZ R9, R9, R22 ;  /* 0x0000001609097220 */ /* 0x004fe20000410000 */
[----:B------:R-:W-:-:S02]  /*0e50*/  F2FP.F16.F32.PACK_AB R8, RZ, R8 ;  /* 0x00000008ff08723e */ /* 0x000fc400000000ff */
[----:B------:R-:W-:Y:S02]  /*0e60*/  F2FP.F16.F32.PACK_AB R5, RZ, R5 ;  /* 0x00000005ff05723e */ /* 0x000fe400000000ff */
[----:B------:R-:W-:Y:S02]  /*0e70*/  F2FP.F16.F32.PACK_AB R4, RZ, R9 ;  /* 0x00000009ff04723e */ /* 0x000fe400000000ff */
[----:B------:R-:W-:Y:S01]  /*0e80*/  @P0 PRMT R12, RZ, 0x7610, R12 ;  /* 0x00007610ff0c0816 */ /* 0x000fe2000000000c */
[----:B---3--:R-:W-:Y:S01]  /*0e90*/  FMUL.FTZ R22, R19, R18 ;  /* 0x0000001213167220 */ /* 0x008fe20000410000 */
[----:B------:R-:W-:Y:S01]  /*0ea0*/  IADD3 R19, PT, PT, R24, UR11, RZ ;  /* 0x0000000b18137c10 */ /* 0x000fe2000fffe0ff */
[----:B------:R-:W-:Y:S02]  /*0eb0*/  HADD2.F32 R9, -RZ, R8.H0_H0 ;  /* 0x20000008ff097230 */ /* 0x000fe40000004100 */
[----:B------:R-:W-:Y:S01]  /*0ec0*/  HADD2.F32 R8, -RZ, R5.H0_H0 ;  /* 0x20000005ff087230 */ /* 0x000fe20000004100 */
[----:B------:R-:W-:Y:S01]  /*0ed0*/  F2FP.F16.F32.PACK_AB R22, RZ, R22 ;  /* 0x00000016ff16723e */ /* 0x000fe200000000ff */
[----:B------:R-:W-:Y:S01]  /*0ee0*/  HADD2.F32 R21, -RZ, R21.H0_H0 ;  /* 0x20000015ff157230 */ /* 0x000fe20000004100 */
[----:B------:R-:W-:Y:S01]  /*0ef0*/  IADD3 R18, PT, PT, R19, UR11, RZ ;  /* 0x0000000b13127c10 */ /* 0x000fe2000fffe0ff */
[----:B------:R-:W-:-:S02]  /*0f00*/  HADD2.F32 R4, -RZ, R4.H0_H0 ;  /* 0x20000004ff047230 */ /* 0x000fc40000004100 */
[----:B------:R-:W-:Y:S02]  /*0f10*/  HADD2.F32 R5, -RZ, R12.H0_H0 ;  /* 0x2000000cff057230 */ /* 0x000fe40000004100 */
[----:B------:R-:W-:Y:S02]  /*0f20*/  HADD2.F32 R23, -RZ, R20.H0_H0 ;  /* 0x20000014ff177230 */ /* 0x000fe40000004100 */
[C---:B-----5:R-:W-:Y:S01]  /*0f30*/  FFMA.FTZ R12, R0.reuse, R21, R8 ;  /* 0x00000015000c7223 */ /* 0x060fe20000010008 */
[----:B------:R-:W-:Y:S01]  /*0f40*/  ISETP.GE.AND P3, PT, R19, UR5, PT ;  /* 0x0000000513007c0c */ /* 0x000fe2000bf66270 */
[----:B------:R-:W-:Y:S01]  /*0f50*/  FFMA.FTZ R5, R0, R5, R9 ;  /* 0x0000000500057223 */ /* 0x000fe20000010009 */
[----:B------:R-:W-:Y:S01]  /*0f60*/  ISETP.GE.AND P2, PT, R18, UR5, PT ;  /* 0x0000000512007c0c */ /* 0x000fe2000bf46270 */
[----:B------:R-:W-:Y:S01]  /*0f70*/  FFMA.FTZ R20, R0, R23, R4 ;  /* 0x0000001700147223 */ /* 0x000fe20000010004 */
[----:B------:R-:W-:Y:S02]  /*0f80*/  HADD2.F32 R21, -RZ, R22.H0_H0 ;  /* 0x20000016ff157230 */ /* 0x000fe40000004100 */
[----:B------:R-:W-:Y:S01]  /*0f90*/  HADD2.F32 R10, -RZ, R10.H0_H0 ;  /* 0x2000000aff0a7230 */ /* 0x000fe20000004100 */
[----:B------:R-:W-:Y:S08]  /*0fa0*/  @P0 BRA `(.L_x_41) ;  /* 0x0000000000400947 */ /* 0x000ff00003800000 */
        /* <DEDUP_REMOVED lines=16> */
.L_x_41:
[----:B------:R-:W-:Y:S05]  /*10b0*/  BSYNC.RECONVERGENT B0 ;  /* 0x0000000000007941 */ /* 0x000fea0003800200 */
.L_x_40:
[----:B------:R-:W-:Y:S01]  /*10c0*/  BSSY.RECONVERGENT B0, `(.L_x_42) ;  /* 0x0000010000007945 */ /* 0x000fe20003800200 */
[----:B0-----:R-:W-:Y:S01]  /*10d0*/  FFMA.FTZ R6, R0, R10, R21 ;  /* 0x0000000a00067223 */ /* 0x001fe20000010015 */
[----:B------:R-:W-:Y:S02]  /*10e0*/  F2FP.F16.F32.PACK_AB R20, RZ, R20 ;  /* 0x00000014ff14723e */ /* 0x000fe400000000ff */
[----:B------:R-:W-:Y:S05]  /*10f0*/  @P3 BRA `(.L_x_43) ;  /* 0x0000000000303947 */ /* 0x000fea0003800000 */
[----:B------:R-:W-:Y:S01]  /*1100*/  IADD3 R5, P0, PT, R19, UR10, RZ ;  /* 0x0000000a13057c10 */ /* 0x000fe2000ff1e0ff */
[----:B------:R-:W-:Y:S02]  /*1110*/  HFMA2 R22, -RZ, RZ, 0, 1.1920928955078125e-07 ;  /* 0x00000002ff167431 */ /* 0x000fe400000001ff */
[----:B------:R-:W-:Y:S01]  /*1120*/  IMAD.MOV.U32 R10, RZ, RZ, 0x2 ;  /* 0x00000002ff0a7424 */ /* 0x000fe200078e00ff */
[----:B------:R-:W-:Y:S02]  /*1130*/  PRMT R7, R11, 0x7610, R7 ;  /* 0x000076100b077816 */ /* 0x000fe40000000007 */
[----:B------:R-:W-:Y:S02]  /*1140*/  LEA.HI.X.SX32 R8, R19, UR22, 0x1, P0 ;  /* 0x0000001613087c11 */ /* 0x000fe400080f0eff */
[----:B------:R-:W-:-:S04]  /*1150*/  LEA R4, P0, R5, UR6, 0x1 ;  /* 0x0000000605047c11 */ /* 0x000fc8000f8008ff */
[----:B------:R-:W-:Y:S01]  /*1160*/  LEA.HI.X R5, R5, UR7, R8, 0x1, P0 ;  /* 0x0000000705057c11 */ /* 0x000fe200080f0c08 */
[----:B------:R-:W-:-:S04]  /*1170*/  IMAD.WIDE R8, R19, R10, UR20 ;  /* 0x0000001413087e25 */ /* 0x000fc8000f8e020a */
[----:B------:R-:W-:Y:S01]  /*1180*/  IMAD.WIDE R10, R19, R22, UR8 ;  /* 0x00000008130a7e25 */ /* 0x000fe2000f8e0216 */
[----:B------:R0:W-:Y:S04]  /*1190*/  STG.E.U16 desc[UR24][R4.64], R20 ;  /* 0x0000001404007986 */ /* 0x0001e8000c101518 */
[----:B------:R0:W-:Y:S04]  /*11a0*/  STG.E.U16 desc[UR24][R8.64], R7 ;  /* 0x0000000708007986 */ /* 0x0001e8000c101518 */
[----:B------:R0:W-:Y:S02]  /*11b0*/  STG.E.U16 desc[UR24][R10.64], R13 ;  /* 0x0000000d0a007986 */ /* 0x0001e4000c101518 */
.L_x_43:
[----:B------:R-:W-:Y:S05]  /*11c0*/  BSYNC.RECONVERGENT B0 ;  /* 0x0000000000007941 */ /* 0x000fea0003800200 */
.L_x_42:
[----:B------:R-:W-:Y:S01]  /*11d0*/  BSSY.RECONVERGENT B0, `(.L_x_44) ;  /* 0x000000e000007945 */ /* 0x000fe20003800200 */
[----:B------:R-:W-:-:S03]  /*11e0*/  F2FP.F16.F32.PACK_AB R12, RZ, R12 ;  /* 0x0000000cff0c723e */ /* 0x000fc600000000ff */
[----:B------:R-:W-:Y:S05]  /*11f0*/  @P2 BRA `(.L_x_45) ;  /* 0x00000000002c2947 */ /* 0x000fea0003800000 */
[C---:B0-----:R-:W-:Y:S01]  /*1200*/  IADD3 R5, P0, PT, R18.reuse, UR10, RZ ;  /* 0x0000000a12057c10 */ /* 0x041fe2000ff1e0ff */
[----:B------:R-:W-:Y:S01]  /*1210*/  IMAD.MOV.U32 R19, RZ, RZ, 0x2 ;  /* 0x00000002ff137424 */ /* 0x000fe200078e00ff */
[----:B------:R-:W-:Y:S02]  /*1220*/  MOV R9, 0x2 ;  /* 0x0000000200097802 */ /* 0x000fe40000000f00 */
        /* <DEDUP_REMOVED lines=8> */
.L_x_45:
[----:B------:R-:W-:Y:S05]  /*12b0*/  BSYNC.RECONVERGENT B0 ;  /* 0x0000000000007941 */ /* 0x000fea0003800200 */
.L_x_44:
[----:B------:R-:W-:Y:S01]  /*12c0*/  BSSY.RECONVERGENT B0, `(.L_x_46) ;  /* 0x000000f000007945 */ /* 0x000fe20003800200 */
[----:B------:R-:W-:-:S03]  /*12d0*/  F2FP.F16.F32.PACK_AB R6, RZ, R6 ;  /* 0x00000006ff06723e */ /* 0x000fc600000000ff */
[----:B------:R-:W-:Y:S05]  /*12e0*/  @P1 BRA `(.L_x_47) ;  /* 0x0000000000301947 */ /* 0x000fea0003800000 */
[C---:B01----:R-:W-:Y:S01]  /*12f0*/  IADD3 R5, P0, PT, R3.reuse, UR10, RZ ;  /* 0x0000000a03057c10 */ /* 0x043fe2000ff1e0ff */
[----:B------:R-:W-:Y:S01]  /*1300*/  HFMA2 R10, -RZ, RZ, 0, 1.1920928955078125e-07 ;  /* 0x00000002ff0a7431 */ /* 0x000fe200000001ff */
[----:B------:R-:W-:Y:S02]  /*1310*/  MOV R12, 0x2 ;  /* 0x00000002000c7802 */ /* 0x000fe40000000f00 */
[----:B------:R-:W-:Y:S02]  /*1320*/  LEA.HI.X.SX32 R8, R3, UR22, 0x1, P0 ;  /* 0x0000001603087c11 */ /* 0x000fe400080f0eff */
[C---:B------:R-:W-:Y:S02]  /*1330*/  LEA R4, P0, R5.reuse, UR6, 0x1 ;  /* 0x0000000605047c11 */ /* 0x040fe4000f8008ff */
[----:B------:R-:W-:Y:S02]  /*1340*/  PRMT R11, R6, 0x7610, R11 ;  /* 0x00007610060b7816 */ /* 0x000fe4000000000b */
[----:B------:R-:W-:Y:S01]  /*1350*/  LEA.HI.X R5, R5, UR7, R8, 0x1, P0 ;  /* 0x0000000705057c11 */ /* 0x000fe200080f0c08 */
[----:B------:R-:W-:-:S04]  /*1360*/  IMAD.WIDE R6, R3, R10, UR20 ;  /* 0x0000001403067e25 */ /* 0x000fc8000f8e020a */
[----:B------:R-:W-:Y:S01]  /*1370*/  IMAD.WIDE R8, R3, R12, UR8 ;  /* 0x0000000803087e25 */ /* 0x000fe2000f8e020c */
[----:B------:R2:W-:Y:S04]  /*1380*/  STG.E.U16 desc[UR24][R4.64], R11 ;  /* 0x0000000b04007986 */ /* 0x0005e8000c101518 */
[----:B------:R2:W-:Y:S04]  /*1390*/  STG.E.U16 desc[UR24][R6.64], R16 ;  /* 0x0000001006007986 */ /* 0x0005e8000c101518 */
[----:B------:R2:W-:Y:S02]  /*13a0*/  STG.E.U16 desc[UR24][R8.64], R15 ;  /* 0x0000000f08007986 */ /* 0x0005e4000c101518 */
.L_x_47:
[----:B------:R-:W-:Y:S05]  /*13b0*/  BSYNC.RECONVERGENT B0 ;  /* 0x0000000000007941 */ /* 0x000fea0003800200 */
.L_x_46:
[----:B------:R-:W-:-:S04]  /*13c0*/  ULEA UR4, UR11, UR4, 0x2 ;  /* 0x000000040b047291 */ /* 0x000fc8000f8e10ff */
[----:B------:R-:W-:-:S09]  /*13d0*/  UISETP.GE.AND UP0, UPT, UR4, UR5, UPT ;  /* 0x000000050400728c */ /* 0x000fd2000bf06270 */
[----:B------:R-:W-:Y:S05]  /*13e0*/  BRA.U !UP0, `(.L_x_48) ;  /* 0xffffffed08ac7547 */ /* 0x000fea000b83ffff */
[----:B------:R-:W-:Y:S05]  /*13f0*/  EXIT ;  /* 0x000000000000794d */ /* 0x000fea0003800000 */
.L_x_49:
        /* <DEDUP_REMOVED lines=16> */
.L_x_84:


//--------------------- .text._Z25multi_tensor_apply_kernelI18TensorListMetadataILi5EE17LAMBStage1FunctorIfN3c104HalfEfEJPfffffffEEvlPViT_T0_DpT1_ --------------------------
	.section	.text._Z25multi_tensor_apply_kernelI18TensorListMetadataILi5EE17LAMBStage1FunctorIfN3c104HalfEfEJPfffffffEEvlPViT_T0_DpT1_,"ax",@progbits
	.align	128
        .global         _Z25multi_tensor_apply_kernelI18TensorListMetadataILi5EE17LAMBStage1FunctorIfN3c104HalfEfEJPfffffffEEvlPViT_T0_DpT1_
        .type           _Z25multi_tensor_apply_kernelI18TensorListMetadataILi5EE17LAMBStage1FunctorIfN3c104HalfEfEJPfffffffEEvlPViT_T0_DpT1_,@function
        .size           _Z25multi_tensor_apply_kernelI18TensorListMetadataILi5EE17LAMBStage1FunctorIfN3c104HalfEfEJPfffffffEEvlPViT_T0_DpT1_,(.L_x_85 - _Z25multi_tensor_apply_kernelI18TensorListMetadataILi5EE17LAMBStage1FunctorIfN3c104HalfEfEJPfffffffEEvlPViT_T0_DpT1_)
        .other          _Z25multi_tensor_apply_kernelI18TensorListMetadataILi5EE17LAMBStage1FunctorIfN3c104HalfEfEJPfffffffEEvlPViT_T0_DpT1_,@"STO_CUDA_ENTRY STV_DEFAULT"
_Z25multi_tensor_apply_kernelI18TensorListMetadataILi5EE17LAMBStage1FunctorIfN3c104HalfEfEJPfffffffEEvlPViT_T0_DpT1_:
.text._Z25multi_tensor_apply_kernelI18TensorListMetadataILi5EE17LAMBStage1FunctorIfN3c104HalfEfEJPfffffffEEvlPViT_T0_DpT1_:
        /* <DEDUP_REMOVED lines=42> */
.L_x_58:
[----:B------:R-:W-:Y:S01]  /*02a0*/  IADD3 R24, PT, PT, R2, UR4, RZ ;  /* 0x0000000402187c10 */ /* 0x000fe2000fffe0ff */
[----:B------:R-:W-:-:S03]  /*02b0*/  USHF.R.S32.HI UR22, URZ, 0x1f, UR10 ;  /* 0x0000001fff167899 */ /* 0x000fc6000801140a */
[C---:B------:R-:W-:Y:S02]  /*02c0*/  ISETP.GE.AND P0, PT, R24.reuse, UR5, PT ;  /* 0x0000000518007c0c */ /* 0x040fe4000bf06270 */
[----:B0-----:R-:W-:-:S04]  /*02d0*/  IADD3 R17, PT, PT, R24, UR11, RZ ;  /* 0x0000000b18117c10 */ /* 0x001fc8000fffe0ff */
[C---:B------:R-:W-:Y:S01]  /*02e0*/  ISETP.GE.AND P1, PT, R17.reuse, UR5, PT ;  /* 0x0000000511007c0c */ /* 0x040fe2000bf26270 */
[----:B------:R-:W-:-:S06]  /*02f0*/  VIADD R12, R17, UR11 ;  /* 0x0000000b110c7c36 */ /* 0x000fcc0008000000 */
[----:B------:R-:W-:-:S04]  /*0300*/  @!P0 IADD3 R13, P2, PT, R24, UR10, RZ ;  /* 0x0000000a180d8c10 */ /* 0x000fc8000ff5e0ff */
[----:B------:R-:W-:Y:S02]  /*0310*/  @!P0 LEA.HI.X.SX32 R14, R24, UR22, 0x1, P2 ;  /* 0x00000016180e8c11 */ /* 0x000fe400090f0eff */
[----:B-12---:R-:W-:-:S04]  /*0320*/  @!P0 LEA R6, P2, R13, UR16, 0x2 ;  /* 0x000000100d068c11 */ /* 0x006fc8000f8410ff */
[----:B------:R-:W-:Y:S02]  /*0330*/  @!P0 LEA.HI.X R7, R13, UR17, R14, 0x2, P2 ;  /* 0x000000110d078c11 */ /* 0x000fe400090f140e */
[C---:B------:R-:W-:Y:S02]  /*0340*/  ISETP.GE.AND P2, PT, R12.reuse, UR5, PT ;  /* 0x000000050c007c0c */ /* 0x040fe4000bf46270 */
[C---:B------:R-:W-:Y:S01]  /*0350*/  @!P1 IADD3 R15, P3, PT, R17.reuse, UR10, RZ ;  /* 0x0000000a110f9c10 */ /* 0x040fe2000ff7e0ff */
[----:B------:R0:W2:Y:S01]  /*0360*/  @!P0 LDG.E R4, desc[UR24][R6.64] ;  /* 0x0000001806048981 */ /* 0x0000a2000c1e1900 */
[----:B------:R-:W-:Y:S01]  /*0370*/  IADD3 R3, PT, PT, R12, UR11, RZ ;  /* 0x0000000b0c037c10 */ /* 0x000fe2000fffe0ff */
[----:B------:R-:W-:Y:S01]  /*0380*/  HFMA2 R19, -RZ, RZ, 0, 1.1920928955078125e-07 ;  /* 0x00000002ff137431 */ /* 0x000fe200000001ff */
[----:B------:R-:W-:Y:S02]  /*0390*/  @!P1 LEA.HI.X.SX32 R16, R17, UR22, 0x1, P3 ;  /* 0x0000001611109c11 */ /* 0x000fe400098f0eff */
[----:B------:R-:W-:-:S02]  /*03a0*/  ISETP.GE.AND P3, PT, R3, UR5, PT ;  /* 0x0000000503007c0c */ /* 0x000fc4000bf66270 */
[C---:B------:R-:W-:Y:S01]  /*03b0*/  @!P1 LEA R22, P4, R15.reuse, UR16, 0x2 ;  /* 0x000000100f169c11 */ /* 0x040fe2000f8810ff */
[----:B------:R-:W-:Y:S01]  /*03c0*/  HFMA2 R25, -RZ, RZ, 0, 1.1920928955078125e-07 ;  /* 0x00000002ff197431 */ /* 0x000fe200000001ff */
[----:B------:R-:W-:Y:S01]  /*03d0*/  MOV R20, 0x2 ;  /* 0x0000000200147802 */ /* 0x000fe20000000f00 */
[----:B0-----:R-:W-:Y:S01]  /*03e0*/  @P1 IMAD.MOV.U32 R6, RZ, RZ, RZ ;  /* 0x000000ffff061224 */ /* 0x001fe200078e00ff */
[----:B------:R-:W-:Y:S01]  /*03f0*/  @!P1 LEA.HI.X R23, R15, UR17, R16, 0x2, P4 ;  /* 0x000000110f179c11 */ /* 0x000fe2000a0f1410 */
[----:B------:R-:W-:Y:S01]  /*0400*/  @!P0 IMAD.WIDE R18, R24, R19, UR20 ;  /* 0x0000001418128e25 */ /* 0x000fe2000f8e0213 */
[C---:B------:R-:W-:Y:S02]  /*0410*/  @!P2 IADD3 R8, P4, PT, R12.reuse, UR10, RZ ;  /* 0x0000000a0c08ac10 */ /* 0x040fe4000ff9e0ff */
[----:B------:R-:W-:Y:S01]  /*0420*/  @P1 PRMT R5, RZ, 0x7610, R5 ;  /* 0x00007610ff051816 */ /* 0x000fe20000000005 */
[----:B------:R-:W4:Y:S01]  /*0430*/  @!P1 LDG.E R6, desc[UR24][R22.64] ;  /* 0x0000001816069981 */ /* 0x000f22000c1e1900 */
[----:B------:R-:W-:Y:S01]  /*0440*/  @!P2 LEA.HI.X.SX32 R9, R12, UR22, 0x1, P4 ;  /* 0x000000160c09ac11 */ /* 0x000fe2000a0f0eff */
[----:B------:R-:W-:Y:S01]  /*0450*/  @!P1 IMAD.WIDE R20, R17, R20, UR20 ;  /* 0x0000001411149e25 */ /* 0x000fe2000f8e0214 */
[----:B------:R-:W-:Y:S01]  /*0460*/  @!P2 LEA R26, P4, R8, UR16, 0x2 ;  /* 0x00000010081aac11 */ /* 0x000fe2000f8810ff */
[----:B------:R0:W4:Y:S01]  /*0470*/  @!P0 LDG.E.U16 R7, desc[UR24][R18.64] ;  /* 0x0000001812078981 */ /* 0x000122000c1e1500 */
[----:B------:R-:W-:-:S02]  /*0480*/  @!P3 IADD3 R10, P5, PT, R3, UR10, RZ ;  /* 0x0000000a030abc10 */ /* 0x000fc4000ffbe0ff */
[----:B------:R-:W-:Y:S01]  /*0490*/  @P2 MOV R11, RZ ;  /* 0x000000ff000b2202 */ /* 0x000fe20000000f00 */
[----:B------:R1:W4:Y:S01]  /*04a0*/  @!P1 LDG.E.U16 R5, desc[UR24][R20.64] ;  /* 0x0000001814059981 */ /* 0x000322000c1e1500 */
[----:B------:R-:W-:Y:S02]  /*04b0*/  @!P2 LEA.HI.X R27, R8, UR17, R9, 0x2, P4 ;  /* 0x00000011081bac11 */ /* 0x000fe4000a0f1409 */
[----:B------:R-:W-:Y:S02]  /*04c0*/  @!P3 LEA R28, P4, R10, UR16, 0x2 ;  /* 0x000000100a1cbc11 */ /* 0x000fe4000f8810ff */
[----:B0-----:R-:W-:Y:S01]  /*04d0*/  @!P3 LEA.HI.X.SX32 R19, R3, UR22, 0x1, P5 ;  /* 0x000000160313bc11 */ /* 0x001fe2000a8f0eff */
[----:B------:R-:W4:Y:S01]  /*04e0*/  @!P2 LDG.E R11, desc[UR24][R26.64] ;  /* 0x000000181a0ba981 */ /* 0x000f22000c1e1900 */
[----:B------:R-:W-:Y:S02]  /*04f0*/  @P3 IMAD.MOV.U32 R18, RZ, RZ, RZ ;  /* 0x000000ffff123224 */ /* 0x000fe400078e00ff */
[----:B-1----:R-:W-:Y:S01]  /*0500*/  @!P0 IMAD.WIDE R20, R24, R25, UR8 ;  /* 0x0000000818148e25 */ /* 0x002fe2000f8e0219 */
[----:B------:R-:W-:-:S02]  /*0510*/  @!P3 LEA.HI.X R29, R10, UR17, R19, 0x2, P4 ;  /* 0x000000110a1dbc11 */ /* 0x000fc4000a0f1413 */
[----:B------:R-:W-:Y:S02]  /*0520*/  MOV R22, 0x2 ;  /* 0x0000000200167802 */ /* 0x000fe40000000f00 */
[----:B------:R0:W4:Y:S04]  /*0530*/  @!P0 LDG.E.U16 R24, desc[UR24][R20.64] ;  /* 0x0000001814188981 */ /* 0x000128000c1e1500 */
[----:B------:R-:W4:Y:S01]  /*0540*/  @!P3 LDG.E R18, desc[UR24][R28.64] ;  /* 0x000000181c12b981 */ /* 0x000f22000c1e1900 */
[----:B------:R-:W-:-:S04]  /*0550*/  @!P1 IMAD.WIDE R22, R17, R22, UR8 ;  /* 0x0000000811169e25 */ /* 0x000fc8000f8e0216 */
[----:B------:R-:W-:Y:S01]  /*0560*/  HFMA2 R17, -RZ, RZ, 0, 1.1920928955078125e-07 ;  /* 0x00000002ff117431 */ /* 0x000fe200000001ff */
[----:B------:R-:W-:Y:S02]  /*0570*/  @P1 PRMT R25, RZ, 0x7610, R25 ;  /* 0x00007610ff191816 */ /* 0x000fe40000000019 */
[----:B------:R-:W-:-:S04]  /*0580*/  @P2 PRMT R27, RZ, 0x7610, R27 ;  /* 0x00007610ff1b2816 */ /* 0x000fc8000000001b */
[----:B------:R1:W4:Y:S01]  /*0590*/  @!P1 LDG.E.U16 R25, desc[UR24][R22.64] ;  /* 0x0000001816199981 */ /* 0x000322000c1e1500 */
[----:B------:R-:W-:Y:S01]  /*05a0*/  @P2 PRMT R26, RZ, 0x7610, R26 ;  /* 0x00007610ff1a2816 */ /* 0x000fe2000000001a */
[----:B0-----:R-:W-:Y:S01]  /*05b0*/  @!P2 IMAD.WIDE R20, R12, R17, UR8 ;  /* 0x000000080c14ae25 */ /* 0x001fe2000f8e0211 */
[----:B------:R-:W-:-:S04]  /*05c0*/  @P3 PRMT R28, RZ, 0x7610, R28 ;  /* 0x00007610ff1c3816 */ /* 0x000fc8000000001c */
[----:B------:R0:W4:Y:S01]  /*05d0*/  @!P2 LDG.E.U16 R27, desc[UR24][R20.64] ;  /* 0x00000018141ba981 */ /* 0x000122000c1e1500 */
[----:B-1----:R-:W-:Y:S01]  /*05e0*/  @!P2 IMAD.WIDE R22, R12, R17, UR20 ;  /* 0x000000140c16ae25 */ /* 0x002fe2000f8e0211 */
[----:B------:R-:W-:-:S04]  /*05f0*/  MOV R12, 0x2 ;  /* 0x00000002000c7802 */ /* 0x000fc80000000f00 */
[----:B------:R1:W4:Y:S01]  /*0600*/  @!P2 LDG.E.U16 R26, desc[UR24][R22.64] ;  /* 0x00000018161aa981 */ /* 0x000322000c1e1500 */
[----:B0-----:R-:W-:Y:S01]  /*0610*/  @!P3 IMAD.WIDE R20, R3, R12, UR20 ;  /* 0x000000140314be25 */ /* 0x001fe2000f8e020c */
[----:B------:R-:W-:-:S04]  /*0620*/  @P3 PRMT R29, RZ, 0x7610, R29 ;  /* 0x00007610ff1d3816 */ /* 0x000fc8000000001d */
[----:B------:R0:W4:Y:S01]  /*0630*/  @!P3 LDG.E.U16 R28, desc[UR24][R20.64] ;  /* 0x00000018141cb981 */ /* 0x000122000c1e1500 */
[----:B-1----:R-:W-:-:S05]  /*0640*/  @!P3 IMAD.WIDE R22, R3, R12, UR8 ;  /* 0x000000080316be25 */ /* 0x002fca000f8e020c */
[----:B------:R-:W4:Y:S01]  /*0650*/  @!P3 LDG.E.U16 R29, desc[UR24][R22.64] ;  /* 0x00000018161db981 */ /* 0x000f22000c1e1500 */
[----:B---3--:R-:W-:-:S04]  /*0660*/  @!P0 LEA R12, P4, R13, UR18, 0x1 ;  /* 0x000000120d0c8c11 */ /* 0x008fc8000f8808ff */
        /* <DEDUP_REMOVED lines=15> */
[----:B0-----:R-:W-:Y:S01]  /*0760*/  IMAD.U32 R13, RZ, RZ, UR27 ;  /* 0x0000001bff0d7e24 */ /* 0x001fe2000f8e00ff */
[----:B-1----:R-:W-:-:S03]  /*0770*/  MOV R15, UR26 ;  /* 0x0000001a000f7c02 */ /* 0x002fc60008000f00 */
[----:B------:R-:W-:Y:S01]  /*0780*/  FADD.FTZ R13, -R13, 1 ;  /* 0x3f8000000d0d7421 */ /* 0x000fe20000010100 */
[----:B------:R-:W-:Y:S01]  /*0790*/  BSSY.RECONVERGENT B0, `(.L_x_50) ;  /* 0x0000092000007945 */ /* 0x000fe20003800200 */
[----:B------:R-:W-:Y:S02]  /*07a0*/  ISETP.GE.AND P1, PT, R3, UR5, PT ;  /* 0x0000000503007c0c */ /* 0x000fe4000bf26270 */
[----:B------:R-:W-:-:S05]  /*07b0*/  @P0 MOV R4, RZ ;  /* 0x000000ff00040202 */ /* 0x000fca0000000f00 */
        /* <DEDUP_REMOVED lines=10> */
[----:B------:R-:W-:-:S02]  /*0860*/  HADD2.F32 R7, -RZ, R7.H0_H0 ;  /* 0x20000007ff077230 */ /* 0x000fc40000004100 */
[----:B------:R-:W-:Y:S02]  /*0870*/  HADD2.F32 R4, -RZ, R15.H0_H0 ;  /* 0x2000000fff047230 */ /* 0x000fe40000004100 */
[----:B------:R-:W-:Y:S01]  /*0880*/  FMUL.FTZ R11, R19, R11 ;  /* 0x0000000b130b7220 */ /* 0x000fe20000410000 */
[----:B------:R-:W-:Y:S01]  /*0890*/  FFMA.FTZ R7, R7, UR26, R14 ;  /* 0x0000001a07077c23 */ /* 0x000fe2000801000e */
[----:B------:R-:W-:Y:S02]  /*08a0*/  HADD2.F32 R5, -RZ, R5.H0_H0 ;  /* 0x20000005ff057230 */ /* 0x000fe40000004100 */
[-C--:B------:R-:W-:Y:S01]  /*08b0*/  FMUL.FTZ R14, R6, R4.reuse ;  /* 0x00000004060e7220 */ /* 0x080fe20000410000 */
[----:B------:R-:W-:Y:S01]  /*08c0*/  F2FP.F16.F32.PACK_AB R15, RZ, R11 ;  /* 0x0000000bff0f723e */ /* 0x000fe200000000ff */
[----:B------:R-:W-:Y:S01]  /*08d0*/  FMUL.FTZ R11, R13, R4 ;  /* 0x000000040d0b7220 */ /* 0x000fe20000410000 */
[----:B------:R-:W-:Y:S01]  /*08e0*/  @P0 PRMT R24, RZ, 0x7610, R24 ;  /* 0x00007610ff180816 */ /* 0x000fe20000000018 */
[----:B------:R-:W-:-:S04]  /*08f0*/  FMUL.FTZ R18, R19, R18 ;  /* 0x0000001213127220 */ /* 0x000fc80000410000 */
[----:B------:R-:W-:Y:S02]  /*0900*/  HADD2.F32 R9, -RZ, R24.H0_H0 ;  /* 0x20000018ff097230 */ /* 0x000fe40000004100 */
[----:B------:R-:W-:Y:S01]  /*0910*/  FMUL.FTZ R16, R4, R11 ;  /* 0x0000000b04107220 */ /* 0x000fe20000410000 */
[----:B------:R-:W-:Y:S01]  /*0920*/  FFMA.FTZ R11, R5, UR26, R14 ;  /* 0x0000001a050b7c23 */ /* 0x000fe2000801000e */
[----:B------:R-:W-:Y:S01]  /*0930*/  HADD2.F32 R5, -RZ, R15.H0_H0 ;  /* 0x2000000fff057230 */ /* 0x000fe20000004100 */
[----:B------:R-:W-:Y:S01]  /*0940*/  F2FP.F16.F32.PACK_AB R18, RZ, R18 ;  /* 0x00000012ff12723e */ /* 0x000fe200000000ff */
[----:B------:R-:W-:-:S04]  /*0950*/  FFMA.FTZ R8, R9, UR27, R8 ;  /* 0x0000001b09087c23 */ /* 0x000fc80008010008 */
        /* <DEDUP_REMOVED lines=10> */
[----:B------:R-:W-:Y:S01]  /*0a00*/  HADD2.F32 R27, -RZ, R27.H0_H0 ;  /* 0x2000001bff1b7230 */ /* 0x000fe20000004100 */
[----:B------:R-:W-:Y:S01]  /*0a10*/  F2FP.F16.F32.PACK_AB R6, RZ, R7 ;  /* 0x00000007ff06723e */ /* 0x000fe200000000ff */
[----:B------:R-:W-:Y:S02]  /*0a20*/  HADD2.F32 R14, -RZ, R26.H0_H0 ;  /* 0x2000001aff0e7230 */ /* 0x000fe40000004100 */
[----:B------:R-:W-:Y:S01]  /*0a30*/  FMUL.FTZ R9, R9, R16 ;  /* 0x0000001009097220 */ /* 0x000fe20000410000 */
[----:B------:R-:W-:Y:S02]  /*0a40*/  F2FP.F16.F32.PACK_AB R7, RZ, R8 ;  /* 0x00000008ff07723e */ /* 0x000fe400000000ff */
[----:B------:R-:W-:Y:S01]  /*0a50*/  F2FP.F16.F32.PACK_AB R11, RZ, R11 ;  /* 0x0000000bff0b723e */ /* 0x000fe200000000ff */
[----:B------:R-:W-:Y:S01]  /*0a60*/  FFMA.FTZ R14, R14, UR26, R17 ;  /* 0x0000001a0e0e7c23 */ /* 0x000fe20008010011 */
[----:B------:R-:W-:Y:S01]  /*0a70*/  F2FP.F16.F32.PACK_AB R13, RZ, R15 ;  /* 0x0000000fff0d723e */ /* 0x000fe200000000ff */
[----:B------:R-:W-:-:S02]  /*0a80*/  HADD2.F32 R16, -RZ, R28.H0_H0 ;  /* 0x2000001cff107230 */ /* 0x000fc40000004100 */
[----:B------:R-:W-:Y:S01]  /*0a90*/  FFMA.FTZ R17, R27, UR27, R18 ;  /* 0x0000001b1b117c23 */ /* 0x000fe20008010012 */
[----:B------:R-:W-:Y:S02]  /*0aa0*/  HADD2.F32 R15, -RZ, R6.H0_H0 ;  /* 0x20000006ff0f7230 */ /* 0x000fe40000004100 */
[----:B------:R-:W-:Y:S02]  /*0ab0*/  HADD2.F32 R18, -RZ, R7.H0_H0 ;  /* 0x20000007ff127230 */ /* 0x000fe40000004100 */
[----:B------:R-:W-:Y:S01]  /*0ac0*/  FFMA.FTZ R16, R16, UR26, R19 ;  /* 0x0000001a10107c23 */ /* 0x000fe20008010013 */
[----:B------:R-:W-:Y:S02]  /*0ad0*/  HADD2.F32 R19, -RZ, R11.H0_H0 ;  /* 0x2000000bff137230 */ /* 0x000fe40000004100 */
[----:B------:R-:W-:Y:S02]  /*0ae0*/  HADD2.F32 R22, -RZ, R13.H0_H0 ;  /* 0x2000000dff167230 */ /* 0x000fe40000004100 */
[----:B0-----:R-:W-:Y:S01]  /*0af0*/  FMUL.FTZ R8, R15, R4 ;  /* 0x000000040f087220 */ /* 0x001fe20000410000 */
[----:B------:R-:W-:-:S02]  /*0b00*/  HADD2.F32 R24, -RZ, R29.H0_H0 ;  /* 0x2000001dff187230 */ /* 0x000fc40000004100 */
[-C--:B-1----:R-:W-:Y:S01]  /*0b10*/  FMUL.FTZ R15, R18, R5.reuse ;  /* 0x00000005120f7220 */ /* 0x082fe20000410000 */
[----:B------:R-:W-:Y:S01]  /*0b20*/  FMUL.FTZ R19, R19, R4 ;  /* 0x0000000413137220 */ /* 0x000fe20000410000 */
[----:B------:R-:W-:Y:S01]  /*0b30*/  FMUL.FTZ R22, R22, R5 ;  /* 0x0000000516167220 */ /* 0x000fe20000410000 */
[----:B------:R-:W-:Y:S02]  /*0b40*/  F2FP.F16.F32.PACK_AB R14, RZ, R14 ;  /* 0x0000000eff0e723e */ /* 0x000fe400000000ff */
        /* <DEDUP_REMOVED lines=8> */
[----:B------:R-:W-:-:S02]  /*0bd0*/  HADD2.F32 R18, -RZ, R8.H1_H1 ;  /* 0x30000008ff127230 */ /* 0x000fc40000004100 */
[-C--:B------:R-:W-:Y:S01]  /*0be0*/  FMUL.FTZ R19, R19, R4.reuse ;  /* 0x0000000413137220 */ /* 0x080fe20000410000 */
[----:B------:R-:W-:Y:S02]  /*0bf0*/  HADD2.F32 R23, -RZ, R16.H0_H0 ;  /* 0x20000010ff177230 */ /* 0x000fe40000004100 */
        /* <DEDUP_REMOVED lines=36> */
[----:B--2---:R-:W-:Y:S01]  /*0e40*/  FMUL.FTZ R9, R9, R22 ;  /* 0x0000001609097220 */ /* 0x004fe20000410000 */
[----:B------:R-:W-:-:S02]  /*0e50*/  F2FP.F16.F32.PACK_AB R8, RZ, R8 ;  /* 0x00000008ff08723e */ /* 0x000fc400000000ff */
[----:B------:R-:W-:Y:S02]  /*0e60*/  F2FP.F16.F32.PACK_AB R5, RZ, R5 ;  /* 0x00000005ff05723e */ /* 0x000fe400000000ff */
[----:B------:R-:W-:Y:S02]  /*0e70*/  F2FP.F16.F32.PACK_AB R4, RZ, R9 ;  /* 0x00000009ff04723e */ /* 0x000fe400000000ff */
[----:B------:R-:W-:Y:S01]  /*0e80*/  @P0 PRMT R12, RZ, 0x7610, R12 ;  /* 0x00007610ff0c0816 */ /* 0x000fe2000000000c */
[----:B----4-:R-:W-:Y:S01]  /*0e90*/  FMUL.FTZ R22, R19, R18 ;  /* 0x0000001213167220 */ /* 0x010fe20000410000 */
[----:B------:R-:W-:Y:S01]  /*0ea0*/  IADD3 R19, PT, PT, R24, UR11, RZ ;  /* 0x0000000b18137c10 */ /* 0x000fe2000fffe0ff */
[----:B------:R-:W-:Y:S02]  /*0eb0*/  HADD2.F32 R9, -RZ, R8.H0_H0 ;  /* 0x20000008ff097230 */ /* 0x000fe40000004100 */
[----:B------:R-:W-:Y:S01]  /*0ec0*/  HADD2.F32 R8, -RZ, R5.H0_H0 ;  /* 0x20000005ff087230 */ /* 0x000fe20000004100 */
[----:B------:R-:W-:Y:S01]  /*0ed0*/  F2FP.F16.F32.PACK_AB R22, RZ, R22 ;  /* 0x00000016ff16723e */ /* 0x000fe200000000ff */
[----:B---3--:R-:W-:-:S02]  /*0ee0*/  HADD2.F32 R21, -RZ, R21.H0_H0 ;  /* 0x20000015ff157230 */ /* 0x008fc40000004100 */
[----:B------:R-:W-:Y:S02]  /*0ef0*/  HADD2.F32 R4, -RZ, R4.H0_H0 ;  /* 0x20000004ff047230 */ /* 0x000fe40000004100 */
[C---:B------:R-:W-:Y:S02]  /*0f00*/  VIADD R18, R19.reuse, UR11 ;  /* 0x0000000b13127c36 */ /* 0x040fe40008000000 */
[----:B------:R-:W-:Y:S02]  /*0f10*/  HADD2.F32 R5, -RZ, R12.H0_H0 ;  /* 0x2000000cff057230 */ /* 0x000fe40000004100 */
[----:B------:R-:W-:Y:S02]  /*0f20*/  HADD2.F32 R23, -RZ, R20.H0_H0 ;  /* 0x20000014ff177230 */ /* 0x000fe40000004100 */
[C---:B-----5:R-:W-:Y:S01]  /*0f30*/  FFMA.FTZ R12, R0.reuse, R21, R8 ;  /* 0x00000015000c7223 */ /* 0x060fe20000010008 */
[----:B------:R-:W-:Y:S01]  /*0f40*/  ISETP.GE.AND P3, PT, R19, UR5, PT ;  /* 0x0000000513007c0c */ /* 0x000fe2000bf66270 */
[----:B------:R-:W-:Y:S01]  /*0f50*/  FFMA.FTZ R5, R0, R5, R9 ;  /* 0x0000000500057223 */ /* 0x000fe20000010009 */
[----:B------:R-:W-:Y:S01]  /*0f60*/  ISETP.GE.AND P2, PT, R18, UR5, PT ;  /* 0x0000000512007c0c */ /* 0x000fe2000bf46270 */
[----:B------:R-:W-:Y:S01]  /*0f70*/  FFMA.FTZ R20, R0, R23, R4 ;  /* 0x0000001700147223 */ /* 0x000fe20000010004 */
[----:B------:R-:W-:-:S02]  /*0f80*/  HADD2.F32 R21, -RZ, R22.H0_H0 ;  /* 0x20000016ff157230 */ /* 0x000fc40000004100 */
[----:B------:R-:W-:Y:S01]  /*0f90*/  HADD2.F32 R10, -RZ, R10.H0_H0 ;  /* 0x2000000aff0a7230 */ /* 0x000fe20000004100 */
[----:B------:R-:W-:Y:S08]  /*0fa0*/  @P0 BRA `(.L_x_51) ;  /* 0x0000000000400947 */ /* 0x000ff00003800000 */
        /* <DEDUP_REMOVED lines=8> */
[--C-:B------:R-:W-:Y:S02]  /*1030*/  LEA.HI.X R5, R9, UR7, R22.reuse, 0x2, P0 ;  /* 0x0000000709057c11 */ /* 0x100fe400080f1416 */
[----:B------:R-:W-:Y:S02]  /*1040*/  MOV R9, 0x2 ;  /* 0x0000000200097802 */ /* 0x000fe40000000f00 */
[----:B------:R-:W-:Y:S01]  /*1050*/  PRMT R22, R6, 0x7610, R22 ;  /* 0x0000761006167816 */ /* 0x000fe20000000016 */
[C---:B------:R-:W-:Y:S01]  /*1060*/  IMAD.WIDE R6, R8.reuse, R25, UR20 ;  /* 0x0000001408067e25 */ /* 0x040fe2000f8e0219 */
[----:B------:R0:W-:Y:S03]  /*1070*/  STG.E desc[UR24][R4.64], R23 ;  /* 0x0000001704007986 */ /* 0x0001e6000c101918 */
[----:B------:R-:W-:Y:S01]  /*1080*/  IMAD.WIDE R8, R8, R9, UR8 ;  /* 0x0000000808087e25 */ /* 0x000fe2000f8e0209 */
[----:B------:R0:W-:Y:S04]  /*1090*/  STG.E.U16 desc[UR24][R6.64], R22 ;  /* 0x0000001606007986 */ /* 0x0001e8000c101518 */
[----:B------:R0:W-:Y:S02]  /*10a0*/  STG.E.U16 desc[UR24][R8.64], R24 ;  /* 0x0000001808007986 */ /* 0x0001e4000c101518 */
.L_x_51:
[----:B------:R-:W-:Y:S05]  /*10b0*/  BSYNC.RECONVERGENT B0 ;  /* 0x0000000000007941 */ /* 0x000fea0003800200 */
.L_x_50:
[----:B------:R-:W-:Y:S01]  /*10c0*/  BSSY.RECONVERGENT B0, `(.L_x_52) ;  /* 0x0000011000007945 */ /* 0x000fe20003800200 */
[----:B0-----:R-:W-:Y:S01]  /*10d0*/  FFMA.FTZ R8, R0, R10, R21 ;  /* 0x0000000a00087223 */ /* 0x001fe20000010015 */
[----:B------:R-:W-:Y:S02]  /*10e0*/  F2FP.F16.F32.PACK_AB R9, RZ, R20 ;  /* 0x00000014ff09723e */ /* 0x000fe400000000ff */
[----:B------:R-:W-:Y:S05]  /*10f0*/  @P3 BRA `(.L_x_53) ;  /* 0x0000000000343947 */ /* 0x000fea0003800000 */
[----:B------:R-:W-:Y:S01]  /*1100*/  IADD3 R5, P0, PT, R19, UR10, RZ ;  /* 0x0000000a13057c10 */ /* 0x000fe2000ff1e0ff */
[----:B------:R-:W-:Y:S02]  /*1110*/  HFMA2 R10, -RZ, RZ, 0, 1.1920928955078125e-07 ;  /* 0x00000002ff0a7431 */ /* 0x000fe400000001ff */
[----:B------:R-:W-:Y:S01]  /*1120*/  IMAD.MOV.U32 R20, RZ, RZ, 0x2 ;  /* 0x00000002ff147424 */ /* 0x000fe200078e00ff */
[----:B------:R-:W-:Y:S01]  /*1130*/  PRMT R21, R11, 0x7610, R21 ;  /* 0x000076100b157816 */ /* 0x000fe20000000015 */
        /* <DEDUP_REMOVED lines=9> */
.L_x_53:
[----:B------:R-:W-:Y:S05]  /*11d0*/  BSYNC.RECONVERGENT B0 ;  /* 0x0000000000007941 */ /* 0x000fea0003800200 */
.L_x_52:
[----:B------:R-:W-:Y:S01]  /*11e0*/  BSSY.RECONVERGENT B0, `(.L_x_54) ;  /* 0x000000f000007945 */ /* 0x000fe20003800200 */
[----:B0-----:R-:W-:-:S03]  /*11f0*/  F2FP.F16.F32.PACK_AB R9, RZ, R12 ;  /* 0x0000000cff09723e */ /* 0x001fc600000000ff */
        /* <DEDUP_REMOVED lines=13> */
.L_x_55:
[----:B------:R-:W-:Y:S05]  /*12d0*/  BSYNC.RECONVERGENT B0 ;  /* 0x0000000000007941 */ /* 0x000fea0003800200 */
.L_x_54:
        /* <DEDUP_REMOVED lines=15> */
.L_x_57:
[----:B------:R-:W-:Y:S05]  /*13d0*/  BSYNC.RECONVERGENT B0 ;  /* 0x0000000000007941 */ /* 0x000fea0003800200 */
.L_x_56:
[----:B------:R-:W-:-:S04]  /*13e0*/  ULEA UR4, UR11, UR4, 0x2 ;  /* 0x000000040b047291 */ /* 0x000fc8000f8e10ff */
[----:B------:R-:W-:-:S09]  /*13f0*/  UISETP.GE.AND UP0, UPT, UR4, UR5, UPT ;  /* 0x000000050400728c */ /* 0x000fd2000bf06270 */
[----:B------:R-:W-:Y:S05]  /*1400*/  BRA.U !UP0, `(.L_x_58) ;  /* 0xffffffed08a47547 */ /* 0x000fea000b83ffff */
[----:B------:R-:W-:Y:S05]  /*1410*/  EXIT ;  /* 0x000000000000794d */ /* 0x000fea0003800000 */
.L_x_59:
        /* <DEDUP_REMOVED lines=14> */
.L_x_85:


//--------------------- .text._Z25multi_tensor_apply_kernelI18TensorListMetadataILi5EE17LAMBStage1FunctorIffN3c104HalfEEJPfffffffEEvlPViT_T0_DpT1_ --------------------------
	.section	.text._Z25multi_tensor_apply_kernelI18TensorListMetadataILi5EE17LAMBStage1FunctorIffN3c104HalfEEJPfffffffEEvlPViT_T0_DpT1_,"ax",@progbits
	.align	128
        .global         _Z25multi_tensor_apply_kernelI18TensorListMetadataILi5EE17LAMBStage1FunctorIffN3c104HalfEEJPfffffffEEvlPViT_T0_DpT1_
        .type           _Z25multi_tensor_apply_kernelI18TensorListMetadataILi5EE17LAMBStage1FunctorIffN3c104HalfEEJPfffffffEEvlPViT_T0_DpT1_,@function
        .size           _Z25multi_tensor_apply_kernelI18TensorListMetadataILi5EE17LAMBStage1FunctorIffN3c104HalfEEJPfffffffEEvlPViT_T0_DpT1_,(.L_x_86 - _Z25multi_tensor_apply_kernelI18TensorListMetadataILi5EE17LAMBStage1FunctorIffN3c104HalfEEJPfffffffEEvlPViT_T0_DpT1_)
        .other          _Z25multi_tensor_apply_kernelI18TensorListMetadataILi5EE17LAMBStage1FunctorIffN3c104HalfEEJPfffffffEEvlPViT_T0_DpT1_,@"STO_CUDA_ENTRY STV_DEFAULT"
_Z25multi_tensor_apply_kernelI18TensorListMetadataILi5EE17LAMBStage1FunctorIffN3c104HalfEEJPfffffffEEvlPViT_T0_DpT1_:
.text._Z25multi_tensor_apply_kernelI18TensorListMetadataILi5EE17LAMBStage1FunctorIffN3c104HalfEEJPfffffffEEvlPViT_T0_DpT1_:
        /* <DEDUP_REMOVED lines=24> */
[----:B------:R-:W3:Y:S01]  /*0180*/  S2R R2, SR_TID.X ;  /* 0x0000000000027919 */ /* 0x000ee20000002100 */
[----:B------:R-:W-:Y:S02]  /*0190*/  USHF.L.U32 UR12, UR10, 0x2, URZ ;  /* 0x000000020a0c7899 */ /* 0x000fe400080006ff */
[----:B------:R-:W-:Y:S01]  /*01a0*/  USHF.R.S32.HI UR26, URZ, 0x1f, UR10 ;  /* 0x0000001fff1a7899 */ /* 0x000fe2000801140a */
[----:B------:R-:W4:Y:S01]  /*01b0*/  LDCU.64 UR20, c[0x0][UR6+0x380] ;  /* 0x00007000061477ac */ /* 0x000f220008000a00 */
[----:B0-----:R0:W5:Y:S02]  /*01c0*/  LDG.E R0, desc[UR24][R4.64] ;  /* 0x0000001804007981 */ /* 0x001164000c1e1900 */
[----:B------:R-:W-:-:S02]  /*01d0*/  USHF.L.U64.HI UR13, UR10, 0x2, UR26 ;  /* 0x000000020a0d7899 */ /* 0x000fc4000801021a */
[----:B-1----:R-:W-:Y:S02]  /*01e0*/  UIADD3 UR27, UP0, UPT, UR4, UR12, URZ ;  /* 0x0000000c041b7290 */ /* 0x002fe4000ff1e0ff */
[----:B------:R-:W-:Y:S02]  /*01f0*/  UISETP.LT.U32.AND UP2, UPT, UR11, UR14, UPT ;  /* 0x0000000e0b00728c */ /* 0x000fe4000bf41070 */
[----:B--2---:R-:W-:Y:S02]  /*0200*/  UIADD3 UR12, UP1, UPT, UR8, UR12, URZ ;  /* 0x0000000c080c7290 */ /* 0x004fe4000ff3e0ff */
[----:B------:R-:W-:Y:S01]  /*0210*/  UIADD3.X UR4, UPT, UPT, UR5, UR13, URZ, UP0, !UPT ;  /* 0x0000000d05047290 */ /* 0x000fe200087fe4ff */
[----:B------:R-:W-:Y:S01]  /*0220*/  IMAD.U32 R12, RZ, RZ, UR27 ;  /* 0x0000001bff0c7e24 */ /* 0x000fe2000f8e00ff */
[----:B------:R-:W-:Y:S02]  /*0230*/  UIADD3.X UR8, UPT, UPT, UR9, UR13, URZ, UP1, !UPT ;  /* 0x0000000d09087290 */ /* 0x000fe40008ffe4ff */
[----:B------:R-:W-:Y:S01]  /*0240*/  MOV R14, UR12 ;  /* 0x0000000c000e7c02 */ /* 0x000fe20008000f00 */
[----:B------:R-:W1:Y:S01]  /*0250*/  LDCU.64 UR22, c[0x0][UR6+0x470] ;  /* 0x00008e00061677ac */ /* 0x000e620008000a00 */
[----:B------:R-:W-:-:S02]  /*0260*/  IMAD.U32 R13, RZ, RZ, UR4 ;  /* 0x00000004ff0d7e24 */ /* 0x000fc4000f8e00ff */
[----:B------:R-:W-:Y:S01]  /*0270*/  MOV R15, UR8 ;  /* 0x00000008000f7c02 */ /* 0x000fe20008000f00 */
[----:B------:R-:W2:Y:S01]  /*0280*/  LDCU.64 UR6, c[0x0][UR6+0x740] ;  /* 0x0000e800060677ac */ /* 0x000ea20008000a00 */
[----:B------:R-:W0:Y:S01]  /*0290*/  LDCU UR15, c[0x0][0x360] ;  /* 0x00006c00ff0f77ac */ /* 0x000e220008000800 */
[----:B------:R-:W0:Y:S01]  /*02a0*/  LDCU.64 UR28, c[0x0][0xf88] ;  /* 0x0001f100ff1c77ac */ /* 0x000e220008000a00 */
[----:B------:R-:W0:Y:S01]  /*02b0*/  LDCU.128 UR16, c[0x0][0xf90] ;  /* 0x0001f200ff1077ac */ /* 0x000e220008000c00 */
[----:B------:R-:W-:Y:S01]  /*02c0*/  USEL UR11, UR11, UR14, UP2 ;  /* 0x0000000e0b0b7287 */ /* 0x000fe20009000000 */
[----:B---34-:R-:W-:-:S11]  /*02d0*/  UMOV UR4, URZ ;  /* 0x000000ff00047c82 */ /* 0x018fd60008000000 */
.L_x_68:
[----:B---3--:R-:W-:Y:S01]  /*02e0*/  VIADD R3, R2, UR4 ;  /* 0x0000000402037c36 */ /* 0x008fe20008000000 */
[----:B012---:R-:W-:Y:S02]  /*02f0*/  CS2R R10, SRZ ;  /* 0x00000000000a7805 */ /* 0x007fe4000001ff00 */
[----:B------:R-:W-:Y:S02]  /*0300*/  CS2R R6, SRZ ;  /* 0x0000000000067805 */ /* 0x000fe4000001ff00 */
[C---:B------:R-:W-:Y:S02]  /*0310*/  ISETP.GE.AND P1, PT, R3.reuse, UR11, PT ;  /* 0x0000000b03007c0c */ /* 0x040fe4000bf26270 */
[----:B0-----:R-:W-:-:S04]  /*0320*/  IADD3 R4, PT, PT, R3, UR15, RZ ;  /* 0x0000000f03047c10 */ /* 0x001fc8000fffe0ff */
[----:B------:R-:W-:-:S07]  /*0330*/  ISETP.GE.AND P0, PT, R4, UR11, PT ;  /* 0x0000000b04007c0c */ /* 0x000fce000bf06270 */
[C---:B------:R-:W-:Y:S01]  /*0340*/  @!P1 IADD3 R18, P2, PT, R3.reuse, UR10, RZ ;  /* 0x0000000a03129c10 */ /* 0x040fe2000ff5e0ff */
[----:B------:R-:W-:-:S03]  /*0350*/  @!P1 IMAD.WIDE R8, R3, 0x4, R12 ;  /* 0x0000000403089825 */ /* 0x000fc600078e020c */
[C---:B------:R-:W-:Y:S01]  /*0360*/  @!P1 LEA.HI.X.SX32 R19, R3.reuse, UR26, 0x1, P2 ;  /* 0x0000001a03139c11 */ /* 0x040fe200090f0eff */
[----:B------:R-:W-:Y:S01]  /*0370*/  @!P1 IMAD.WIDE R20, R3, 0x4, R14 ;  /* 0x0000000403149825 */ /* 0x000fe200078e020e */
[----:B------:R-:W-:Y:S01]  /*0380*/  IADD3 R5, PT, PT, R4, UR15, RZ ;  /* 0x0000000f04057c10 */ /* 0x000fe2000fffe0ff */
[----:B------:R0:W3:Y:S01]  /*0390*/  @!P1 LDG.E R11, desc[UR24][R8.64] ;  /* 0x00000018080b9981 */ /* 0x0000e2000c1e1900 */
[C---:B------:R-:W-:Y:S01]  /*03a0*/  @!P1 SHF.L.U64.HI R19, R18.reuse, 0x2, R19 ;  /* 0x0000000212139819 */ /* 0x040fe20000010213 */
[----:B------:R-:W-:Y:S01]  /*03b0*/  @!P1 IMAD.SHL.U32 R18, R18, 0x4, RZ ;  /* 0x0000000412129824 */ /* 0x000fe200078e00ff */
[----:B------:R-:W-:Y:S01]  /*03c0*/  ISETP.GE.AND P2, PT, R5, UR11, PT ;  /* 0x0000000b05007c0c */ /* 0x000fe2000bf46270 */
[----:B------:R4:W2:Y:S01]  /*03d0*/  @!P1 LDG.E R6, desc[UR24][R20.64] ;  /* 0x0000001814069981 */ /* 0x0008a2000c1e1900 */
[C---:B------:R-:W-:Y:S01]  /*03e0*/  @!P0 IADD3 R22, P4, PT, R4.reuse, UR10, RZ ;  /* 0x0000000a04168c10 */ /* 0x040fe2000ff9e0ff */
[----:B------:R-:W-:Y:S01]  /*03f0*/  @!P0 IMAD.WIDE R26, R4, 0x4, R14 ;  /* 0x00000004041a8825 */ /* 0x000fe200078e020e */
[----:B------:R-:W-:-:S03]  /*0400*/  @!P1 IADD3 R16, P3, PT, R18, UR20, RZ ;  /* 0x0000001412109c10 */ /* 0x000fc6000ff7e0ff */
[----:B0-----:R-:W-:Y:S01]  /*0410*/  HFMA2 R9, -RZ, RZ, 0, 0 ;  /* 0x00000000ff097431 */ /* 0x001fe200000001ff */
[----:B------:R-:W-:Y:S01]  /*0420*/  @!P1 IADD3.X R17, PT, PT, R19, UR21, RZ, P3, !PT ;  /* 0x0000001513119c10 */ /* 0x000fe20009ffe4ff */
[----:B------:R0:W2:Y:S01]  /*0430*/  @!P0 LDG.E R7, desc[UR24][R26.64] ;  /* 0x000000181a078981 */ /* 0x0000a2000c1e1900 */
[C---:B------:R-:W-:Y:S01]  /*0440*/  @!P0 IMAD.WIDE R28, R4.reuse, 0x4, R12 ;  /* 0x00000004041c8825 */ /* 0x040fe200078e020c */
[----:B----4-:R-:W-:Y:S02]  /*0450*/  @!P0 LEA.HI.X.SX32 R21, R4, UR26, 0x1, P4 ;  /* 0x0000001a04158c11 */ /* 0x010fe4000a0f0eff */
[C---:B------:R-:W-:Y:S01]  /*0460*/  @!P2 IADD3 R23, P4, PT, R5.reuse, UR10, RZ ;  /* 0x0000000a0517ac10 */ /* 0x040fe2000ff9e0ff */
[----:B------:R4:W2:Y:S01]  /*0470*/  @!P1 LDG.E R9, desc[UR24][R16.64] ;  /* 0x0000001810099981 */ /* 0x0008a2000c1e1900 */
[----:B-1----:R-:W-:Y:S02]  /*0480*/  @!P1 IADD3 R20, P3, PT, R18, UR22, RZ ;  /* 0x0000001612149c10 */ /* 0x002fe4000ff7e0ff */
[----:B------:R-:W-:Y:S01]  /*0490*/  @!P2 LEA.HI.X.SX32 R24, R5, UR26, 0x1, P4 ;  /* 0x0000001a0518ac11 */ /* 0x000fe2000a0f0eff */
[----:B------:R1:W2:Y:S01]  /*04a0*/  @!P0 LDG.E R10, desc[UR24][R28.64] ;  /* 0x000000181c0a8981 */ /* 0x0002a2000c1e1900 */
[----:B0-----:R-:W-:-:S02]  /*04b0*/  @!P2 SHF.L.U32 R26, R23, 0x2, RZ ;  /* 0x00000002171aa819 */ /* 0x001fc400000006ff */
[----:B------:R-:W-:Y:S02]  /*04c0*/  @!P0 SHF.L.U64.HI R8, R22, 0x2, R21 ;  /* 0x0000000216088819 */ /* 0x000fe40000010215 */
[----:B------:R-:W-:Y:S02]  /*04d0*/  @!P1 IADD3.X R21, PT, PT, R19, UR23, RZ, P3, !PT ;  /* 0x0000001713159c10 */ /* 0x000fe40009ffe4ff */
[----:B------:R-:W-:Y:S02]  /*04e0*/  @!P2 SHF.L.U64.HI R24, R23, 0x2, R24 ;  /* 0x000000021718a819 */ /* 0x000fe40000010218 */
[----:B----4-:R-:W-:Y:S02]  /*04f0*/  @!P2 IADD3 R16, P3, PT, R26, UR20, RZ ;  /* 0x000000141a10ac10 */ /* 0x010fe4000ff7e0ff */
[----:B-1----:R-:W-:Y:S02]  /*0500*/  CS2R R28, SRZ ;  /* 0x00000000001c7805 */ /* 0x002fe4000001ff00 */
[----:B------:R-:W-:Y:S01]  /*0510*/  @!P0 SHF.L.U32 R22, R22, 0x2, RZ ;  /* 0x0000000216168819 */ /* 0x000fe200000006ff */
[----:B------:R-:W-:Y:S01]  /*0520*/  IMAD.MOV.U32 R25, RZ, RZ, RZ ;  /* 0x000000ffff197224 */ /* 0x000fe200078e00ff */
[----:B------:R-:W-:-:S02]  /*0530*/  @!P2 IADD3.X R17, PT, PT, R24, UR21, RZ, P3, !PT ;  /* 0x000000151811ac10 */ /* 0x000fc40009ffe4ff */
[----:B------:R-:W-:Y:S02]  /*0540*/  @!P0 IADD3 R18, P4, PT, R22, UR20, RZ ;  /* 0x0000001416128c10 */ /* 0x000fe4000ff9e0ff */
[----:B------:R-:W-:Y:S01]  /*0550*/  MOV R27, RZ ;  /* 0x000000ff001b7202 */ /* 0x000fe20000000f00 */
[----:B------:R0:W4:Y:S01]  /*0560*/  @!P2 LDG.E R29, desc[UR24][R16.64] ;  /* 0x00000018101da981 */ /* 0x000122000c1e1900 */
[----:B------:R-:W-:-:S03]  /*0570*/  @!P0 IADD3.X R19, PT, PT, R8, UR21, RZ, P4, !PT ;  /* 0x0000001508138c10 */ /* 0x000fc6000a7fe4ff */
[----:B------:R1:W4:Y:S04]  /*0580*/  @!P1 LDG.E R25, desc[UR24][R20.64] ;  /* 0x0000001814199981 */ /* 0x000328000c1e1900 */
[----:B------:R1:W4:Y:S01]  /*0590*/  @!P0 LDG.E R27, desc[UR24][R18.64] ;  /* 0x00000018121b8981 */ /* 0x000322000c1e1900 */
[----:B0-----:R-:W-:Y:S01]  /*05a0*/  CS2R R16, SRZ ;  /* 0x0000000000107805 */ /* 0x001fe2000001ff00 */
[----:B-1----:R-:W-:-:S05]  /*05b0*/  @!P2 IMAD.WIDE R20, R5, 0x4, R14 ;  /* 0x000000040514a825 */ /* 0x002fca00078e020e */
[----:B------:R0:W4:Y:S01]  /*05c0*/  @!P2 LDG.E R16, desc[UR24][R20.64] ;  /* 0x000000181410a981 */ /* 0x000122000c1e1900 */
[----:B------:R-:W-:-:S05]  /*05d0*/  @!P2 IMAD.WIDE R18, R5, 0x4, R12 ;  /* 0x000000040512a825 */ /* 0x000fca00078e020c */
[----:B------:R1:W4:Y:S01]  /*05e0*/  @!P2 LDG.E R28, desc[UR24][R18.64] ;  /* 0x00000018121ca981 */ /* 0x000322000c1e1900 */
[----:B------:R-:W-:Y:S01]  /*05f0*/  @!P0 IADD3 R22, P3, PT, R22, UR22, RZ ;  /* 0x0000001616168c10 */ /* 0x000fe2000ff7e0ff */
[----:B0-----:R-:W2:Y:S03]  /*0600*/  MUFU.RCP R20, UR19 ;  /* 0x0000001300147d08 */ /* 0x001ea60008001000 */
[----:B------:R-:W-:Y:S02]  /*0610*/  @!P0 IADD3.X R23, PT, PT, R8, UR23, RZ, P3, !PT ;  /* 0x0000001708178c10 */ /* 0x000fe40009ffe4ff */
[----:B-1----:R-:W-:-:S04]  /*0620*/  @!P2 IADD3 R18, P3, PT, R26, UR22, RZ ;  /* 0x000000161a12ac10 */ /* 0x002fc8000ff7e0ff */
[----:B------:R-:W-:Y:S02]  /*0630*/  @!P2 IADD3.X R19, PT, PT, R24, UR23, RZ, P3, !PT ;  /* 0x000000171813ac10 */ /* 0x000fe40009ffe4ff */
[----:B------:R-:W-:Y:S01]  /*0640*/  MOV R24, UR29 ;  /* 0x0000001d00187c02 */ /* 0x000fe20008000f00 */
[----:B------:R-:W-:Y:S02]  /*0650*/  IMAD.MOV.U32 R8, RZ, RZ, RZ ;  /* 0x000000ffff087224 */ /* 0x000fe400078e00ff */
[----:B------:R-:W4:Y:S02]  /*0660*/  @!P2 LDG.E R17, desc[UR24][R18.64] ;  /* 0x000000181211a981 */ /* 0x000f24000c1e1900 */
[----:B------:R-:W-:Y:S02]  /*0670*/  FADD.FTZ R21, -R24, 1 ;  /* 0x3f80000018157421 */ /* 0x000fe40000010100 */
[----:B------:R0:W4:Y:S02]  /*0680*/  @!P0 LDG.E R8, desc[UR24][R22.64] ;  /* 0x0000001816088981 */ /* 0x000124000c1e1900 */
[----:B0-----:R-:W-:-:S05]  /*0690*/  MOV R22, UR28 ;  /* 0x0000001c00167c02 */ /* 0x001fca0008000f00 */
[----:B------:R-:W-:Y:S01]  /*06a0*/  FADD.FTZ R22, -R22, 1 ;  /* 0x3f80000016167421 */ /* 0x000fe20000010100 */
[----:B---3--:R-:W-:Y:S01]  /*06b0*/  FMUL.FTZ R11, R11, UR28 ;  /* 0x0000001c0b0b7c20 */ /* 0x008fe20008410000 */
[----:B--2---:R-:W-:Y:S01]  /*06c0*/  FMUL.FTZ R24, R20, R9 ;  /* 0x0000000914187220 */ /* 0x004fe20000410000 */
[----:B------:R-:W-:-:S03]  /*06d0*/  FMUL.FTZ R9, R6, UR29 ;  /* 0x0000001d06097c20 */ /* 0x000fc60008410000 */
[----:B------:R-:W-:-:S04]  /*06e0*/  FMUL.FTZ R6, R24, R21 ;  /* 0x0000001518067220 */ /* 0x000fc80000410000 */
[----:B------:R-:W-:Y:S01]  /*06f0*/  FFMA.FTZ R6, R24, R6, R9 ;  /* 0x0000000618067223 */ /* 0x000fe20000010009 */
[----:B------:R-:W-:-:S05]  /*0700*/  VIADD R9, R5, UR15 ;  /* 0x0000000f05097c36 */ /* 0x000fca0008000000 */
[----:B------:R-:W-:Y:S01]  /*0710*/  ISETP.GE.AND P3, PT, R9, UR11, PT ;  /* 0x0000000b09007c0c */ /* 0x000fe2000bf66270 */
[----:B------:R-:W-:Y:S01]  /*0720*/  FFMA.FTZ R23, R24, R22, R11 ;  /* 0x0000001618177223 */ /* 0x000fe2000001000b */
[----:B------:R-:W-:Y:S01]  /*0730*/  FMUL.FTZ R24, R7, UR29 ;  /* 0x0000001d07187c20 */ /* 0x000fe20008410000 */
[----:B------:R-:W-:Y:S01]  /*0740*/  FMUL.FTZ R7, R10, UR28 ;  /* 0x0000001c0a077c20 */ /* 0x000fe20008410000 */
[----:B----4-:R-:W-:-:S04]  /*0750*/  FMUL.FTZ R29, R20, R29 ;  /* 0x0000001d141d7220 */ /* 0x010fc80000410000 */
[----:B------:R-:W-:-:S05]  /*0760*/  FMUL.FTZ R10, R21, R29 ;  /* 0x0000001d150a7220 */ /* 0x000fca0000410000 */
[----:B------:R-:W-:Y:S01]  /*0770*/  @!P3 IADD3 R19, P4, PT, R9, UR10, RZ ;  /* 0x0000000a0913bc10 */ /* 0x000fe2000ff9e0ff */
[----:B------:R-:W-:-:S03]  /*0780*/  FMUL.FTZ R27, R20, R27 ;  /* 0x0000001b141b7220 */ /* 0x000fc60000410000 */
[----:B------:R-:W-:Y:S01]  /*0790*/  @!P3 SHF.L.U32 R18, R19, 0x2, RZ ;  /* 0x000000021312b819 */ /* 0x000fe200000006ff */
[----:B------:R-:W-:Y:S01]  /*07a0*/  FMUL.FTZ R11, R21, R27 ;  /* 0x0000001b150b7220 */ /* 0x000fe20000410000 */
[----:B------:R-:W-:-:S04]  /*07b0*/  FMUL.FTZ R16, R16, UR29 ;  /* 0x0000001d10107c20 */ /* 0x000fc80008410000 */
[----:B------:R-:W-:Y:S01]  /*07c0*/  FFMA.FTZ R16, R29, R10, R16 ;  /* 0x0000000a1d107223 */ /* 0x000fe20000010010 */
[----:B------:R-:W-:Y:S01]  /*07d0*/  @!P3 LEA.HI.X.SX32 R10, R9, UR26, 0x1, P4 ;  /* 0x0000001a090abc11 */ /* 0x000fe2000a0f0eff */
[----:B------:R-:W-:Y:S01]  /*07e0*/  FFMA.FTZ R24, R27, R11, R24 ;  /* 0x0000000b1b187223 */ /* 0x000fe20000010018 */
[----:B------:R-:W-:Y:S01]  /*07f0*/  FFMA.FTZ R7, R22, R27, R7 ;  /* 0x0000001b16077223 */ /* 0x000fe20000010007 */
[----:B------:R-:W-:Y:S01]  /*0800*/  FMUL.FTZ R11, R28, UR28 ;  /* 0x0000001c1c0b7c20 */ /* 0x000fe20008410000 */
[----:B------:R-:W-:Y:S01]  /*0810*/  @!P3 SHF.L.U64.HI R19, R19, 0x2, R10 ;  /* 0x000000021313b819 */ /* 0x000fe2000001020a */
[----:B------:R-:W-:Y:S01]  /*0820*/  HFMA2 R27, -RZ, RZ, 0, 0 ;  /* 0x00000000ff1b7431 */ /* 0x000fe200000001ff */
[----:B------:R-:W-:Y:S01]  /*0830*/  @!P3 IADD3 R10, P4, PT, R18, UR20, RZ ;  /* 0x00000014120abc10 */ /* 0x000fe2000ff9e0ff */
[----:B------:R-:W-:-:S03]  /*0840*/  FFMA.FTZ R28, R22, R29, R11 ;  /* 0x0000001d161c7223 */ /* 0x000fc6000001000b */
[----:B------:R-:W-:-:S05]  /*0850*/  @!P3 IADD3.X R11, PT, PT, R19, UR21, RZ, P4, !PT ;  /* 0x00000015130bbc10 */ /* 0x000fca000a7fe4ff */
[----:B------:R0:W2:Y:S02]  /*0860*/  @!P3 LDG.E R27, desc[UR24][R10.64] ;  /* 0x000000180a1bb981 */ /* 0x0000a4000c1e1900 */
[----:B0-----:R-:W-:Y:S01]  /*0870*/  MOV R10, RZ ;  /* 0x000000ff000a7202 */ /* 0x001fe20000000f00 */
[----:B--2---:R-:W-:Y:S01]  /*0880*/  FMUL.FTZ R20, R20, R27 ;  /* 0x0000001b14147220 */ /* 0x004fe20000410000 */
[----:B------:R-:W-:-:S05]  /*0890*/  @!P3 IMAD.WIDE R26, R9, 0x4, R12 ;  /* 0x00000004091ab825 */ /* 0x000fca00078e020c */
[----:B------:R-:W2:Y:S01]  /*08a0*/  @!P3 LDG.E R10, desc[UR24][R26.64] ;  /* 0x000000181a0ab981 */ /* 0x000ea2000c1e1900 */
[----:B------:R-:W-:Y:S01]  /*08b0*/  @!P3 IADD3 R18, P4, PT, R18, UR22, RZ ;  /* 0x000000161212bc10 */ /* 0x000fe2000ff9e0ff */
[----:B------:R-:W-:-:S03]  /*08c0*/  IMAD.MOV.U32 R29, RZ, RZ, RZ ;  /* 0x000000ffff1d7224 */ /* 0x000fc600078e00ff */
[----:B------:R-:W-:-:S05]  /*08d0*/  @!P3 IADD3.X R19, PT, PT, R19, UR23, RZ, P4, !PT ;  /* 0x000000171313bc10 */ /* 0x000fca000a7fe4ff */
[----:B-----5:R0:W5:Y:S02]  /*08e0*/  @!P3 LDG.E R29, desc[UR24][R18.64] ;  /* 0x00000018121db981 */ /* 0x020164000c1e1900 */
[----:B0-----:R-:W-:Y:S02]  /*08f0*/  HFMA2 R18, -RZ, RZ, 0, 0 ;  /* 0x00000000ff127431 */ /* 0x001fe400000001ff */
[----:B--2---:R-:W-:-:S04]  /*0900*/  FMUL.FTZ R11, R10, UR28 ;  /* 0x0000001c0a0b7c20 */ /* 0x004fc80008410000 */
[----:B------:R-:W-:Y:S01]  /*0910*/  FFMA.FTZ R22, R22, R20, R11 ;  /* 0x0000001416167223 */ /* 0x000fe2000001000b */
[----:B------:R-:W-:-:S05]  /*0920*/  @!P3 IMAD.WIDE R10, R9, 0x4, R14 ;  /* 0x00000004090ab825 */ /* 0x000fca00078e020e */
[----:B------:R0:W2:Y:S02]  /*0930*/  @!P3 LDG.E R18, desc[UR24][R10.64] ;  /* 0x000000180a12b981 */ /* 0x0000a4000c1e1900 */
[----:B0-----:R-:W0:Y:S02]  /*0940*/  MUFU.RCP R11, UR17 ;  /* 0x00000011000b7d08 */ /* 0x001e240008001000 */
[----:B0-----:R-:W-:-:S06]  /*0950*/  FMUL.FTZ R19, R6, R11 ;  /* 0x0000000b06137220 */ /* 0x001fcc0000410000 */
[----:B------:R-:W-:Y:S01]  /*0960*/  MUFU.SQRT R19, R19 ;  /* 0x0000001300137308 */ /* 0x000fe20000002000 */
[----:B------:R-:W-:Y:S01]  /*0970*/  FMUL.FTZ R21, R21, R20 ;  /* 0x0000001415157220 */ /* 0x000fe20000410000 */
[----:B------:R-:W-:-:S06]  /*0980*/  FMUL.FTZ R27, R24, R11 ;  /* 0x0000000b181b7220 */ /* 0x000fcc0000410000 */
[----:B------:R-:W0:Y:S02]  /*0990*/  MUFU.SQRT R27, R27 ;  /* 0x0000001b001b7308 */ /* 0x000e240000002000 */
[----:B0-----:R-:W-:Y:S01]  /*09a0*/  FADD.FTZ R27, R27, UR18 ;  /* 0x000000121b1b7e21 */ /* 0x001fe20008010000 */
[----:B------:R-:W-:Y:S01]  /*09b0*/  BSSY.RECONVERGENT B0, `(.L_x_60) ;  /* 0x0000025000007945 */ /* 0x000fe20003800200 */
[----:B--2---:R-:W-:-:S04]  /*09c0*/  FMUL.FTZ R18, R18, UR29 ;  /* 0x0000001d12127c20 */ /* 0x004fc80008410000 */
[----:B------:R-:W-:Y:S01]  /*09d0*/  FFMA.FTZ R26, R20, R21, R18 ;  /* 0x00000015141a7223 */ /* 0x000fe20000010012 */
[----:B------:R-:W-:Y:S01]  /*09e0*/  FADD.FTZ R20, R19, UR18 ;  /* 0x0000001213147e21 */ /* 0x000fe20008010000 */
[----:B------:R-:W0:Y:S08]  /*09f0*/  MUFU.RCP R18, UR16 ;  /* 0x0000001000127d08 */ /* 0x000e300008001000 */
[----:B------:R-:W1:Y:S01]  /*0a00*/  MUFU.RCP R20, R20 ;  /* 0x0000001400147308 */ /* 0x000e620000001000 */
[----:B0-----:R-:W-:-:S04]  /*0a10*/  FMUL.FTZ R19, R23, R18 ;  /* 0x0000001217137220 */ /* 0x001fc80000410000 */
[----:B-1----:R-:W-:-:S03]  /*0a20*/  FMUL.FTZ R21, R19, R20 ;  /* 0x0000001413157220 */ /* 0x002fc60000410000 */
[----:B------:R-:W0:Y:S01]  /*0a30*/  MUFU.RCP R20, R27 ;  /* 0x0000001b00147308 */ /* 0x000e220000001000 */
[----:B------:R-:W-:Y:S01]  /*0a40*/  FMUL.FTZ R19, R7, R18 ;  /* 0x0000001207137220 */ /* 0x000fe20000410000 */
[----:B------:R-:W-:Y:S01]  /*0a50*/  FFMA.FTZ R10, R0, R25, R21 ;  /* 0x00000019000a7223 */ /* 0x000fe20000010015 */
[----:B------:R-:W-:-:S06]  /*0a60*/  FMUL.FTZ R21, R16, R11 ;  /* 0x0000000b10157220 */ /* 0x000fcc0000410000 */
[----:B------:R-:W1:Y:S01]  /*0a70*/  MUFU.SQRT R21, R21 ;  /* 0x0000001500157308 */ /* 0x000e620000002000 */
[----:B0-----:R-:W-:Y:S01]  /*0a80*/  FMUL.FTZ R19, R19, R20 ;  /* 0x0000001413137220 */ /* 0x001fe20000410000 */
[----:B------:R-:W-:-:S06]  /*0a90*/  FMUL.FTZ R20, R26, R11 ;  /* 0x0000000b1a147220 */ /* 0x000fcc0000410000 */
[----:B------:R-:W0:Y:S01]  /*0aa0*/  MUFU.SQRT R20, R20 ;  /* 0x0000001400147308 */ /* 0x000e220000002000 */
[----:B-1----:R-:W-:-:S07]  /*0ab0*/  FADD.FTZ R11, R21, UR18 ;  /* 0x00000012150b7e21 */ /* 0x002fce0008010000 */
[----:B------:R-:W1:Y:S01]  /*0ac0*/  MUFU.RCP R11, R11 ;  /* 0x0000000b000b7308 */ /* 0x000e620000001000 */
[----:B0-----:R-:W-:-:S07]  /*0ad0*/  FADD.FTZ R25, R20, UR18 ;  /* 0x0000001214197e21 */ /* 0x001fce0008010000 */
[----:B------:R-:W0:Y:S01]  /*0ae0*/  MUFU.RCP R25, R25 ;  /* 0x0000001900197308 */ /* 0x000e220000001000 */
[----:B------:R-:W-:Y:S01]  /*0af0*/  FMUL.FTZ R20, R28, R18 ;  /* 0x000000121c147220 */ /* 0x000fe20000410000 */
[----:B------:R-:W-:Y:S01]  /*0b00*/  FFMA.FTZ R8, R0, R8, R19 ;  /* 0x0000000800087223 */ /* 0x000fe20000010013 */
[----:B------:R-:W-:Y:S02]  /*0b10*/  FMUL.FTZ R18, R22, R18 ;  /* 0x0000001216127220 */ /* 0x000fe40000410000 */
[----:B-1----:R-:W-:-:S04]  /*0b20*/  FMUL.FTZ R19, R20, R11 ;  /* 0x0000000b14137220 */ /* 0x002fc80000410000 */
[----:B------:R-:W-:Y:S01]  /*0b30*/  FFMA.FTZ R17, R0, R17, R19 ;  /* 0x0000001100117223 */ /* 0x000fe20000010013 */
[----:B0-----:R-:W-:Y:S01]  /*0b40*/  FMUL.FTZ R25, R18, R25 ;  /* 0x0000001912197220 */ /* 0x001fe20000410000 */
[----:B------:R-:W-:Y:S06]  /*0b50*/  @P1 BRA `(.L_x_61) ;  /* 0x0000000000281947 */ /* 0x000fec0003800000 */
[C---:B------:R-:W-:Y:S02]  /*0b60*/  IADD3 R11, P1, PT, R3.reuse, UR10, RZ ;  /* 0x0000000a030b7c10 */ /* 0x040fe4000ff3e0ff */
[----:B------:R-:W-:Y:S02]  /*0b70*/  F2FP.F16.F32.PACK_AB R10, RZ, R10 ;  /* 0x0000000aff0a723e */ /* 0x000fe400000000ff */
[----:B------:R-:W-:Y:S02]  /*0b80*/  LEA.HI.X.SX32 R18, R3, UR26, 0x1, P1 ;  /* 0x0000001a03127c11 */ /* 0x000fe400088f0eff */
[----:B------:R-:W-:-:S04]  /*0b90*/  LEA R20, P1, R11, UR6, 0x1 ;  /* 0x000000060b147c11 */ /* 0x000fc8000f8208ff */
[----:B------:R-:W-:Y:S01]  /*0ba0*/  LEA.HI.X R21, R11, UR7, R18, 0x1, P1 ;  /* 0x000000070b157c11 */ /* 0x000fe200088f0c12 */
[----:B------:R-:W-:-:S04]  /*0bb0*/  IMAD.WIDE R18, R3, 0x4, R14 ;  /* 0x0000000403127825 */ /* 0x000fc800078e020e */
[----:B------:R0:W-:Y:S02]  /*0bc0*/  STG.E.U16 desc[UR24][R20.64], R10 ;  /* 0x0000000a14007986 */ /* 0x0001e4000c101518 */
[----:B0-----:R-:W-:-:S05]  /*0bd0*/  IMAD.WIDE R10, R3, 0x4, R12 ;  /* 0x00000004030a7825 */ /* 0x001fca00078e020c */
[----:B------:R0:W-:Y:S04]  /*0be0*/  STG.E desc[UR24][R10.64], R23 ;  /* 0x000000170a007986 */ /* 0x0001e8000c101918 */
[----:B------:R0:W-:Y:S02]  /*0bf0*/  STG.E desc[UR24][R18.64], R6 ;  /* 0x0000000612007986 */ /* 0x0001e4000c101918 */
.L_x_61:
[----:B------:R-:W-:Y:S05]  /*0c00*/  BSYNC.RECONVERGENT B0 ;  /* 0x0000000000007941 */ /* 0x000fea0003800200 */
.L_x_60:
[----:B------:R-:W-:Y:S04]  /*0c10*/  BSSY.RECONVERGENT B0, `(.L_x_62) ;  /* 0x000000c000007945 */ /* 0x000fe80003800200 */
[----:B------:R-:W-:Y:S05]  /*0c20*/  @P0 BRA `(.L_x_63) ;  /* 0x0000000000280947 */ /* 0x000fea0003800000 */
[C---:B------:R-:W-:Y:S01]  /*0c30*/  IADD3 R3, P0, PT, R4.reuse, UR10, RZ ;  /* 0x0000000a04037c10 */ /* 0x040fe2000ff1e0ff */
[C---:B0-----:R-:W-:Y:S01]  /*0c40*/  IMAD.WIDE R18, R4.reuse, 0x4, R12 ;  /* 0x0000000404127825 */ /* 0x041fe200078e020c */
[----:B------:R-:W-:Y:S02]  /*0c50*/  F2FP.F16.F32.PACK_AB R8, RZ, R8 ;  /* 0x00000008ff08723e */ /* 0x000fe400000000ff */
[C---:B------:R-:W-:Y:S01]  /*0c60*/  LEA.HI.X.SX32 R6, R4.reuse, UR26, 0x1, P0 ;  /* 0x0000001a04067c11 */ /* 0x040fe200080f0eff */
[----:B------:R-:W-:Y:S01]  /*0c70*/  IMAD.WIDE R20, R4, 0x4, R14 ;  /* 0x0000000404147825 */ /* 0x000fe200078e020e */
[----:B------:R-:W-:-:S04]  /*0c80*/  LEA R10, P0, R3, UR6, 0x1 ;  /* 0x00000006030a7c11 */ /* 0x000fc8000f8008ff */
[----:B------:R-:W-:-:S05]  /*0c90*/  LEA.HI.X R11, R3, UR7, R6, 0x1, P0 ;  /* 0x00000007030b7c11 */ /* 0x000fca00080f0c06 */
[----:B------:R1:W-:Y:S04]  /*0ca0*/  STG.E.U16 desc[UR24][R10.64], R8 ;  /* 0x000000080a007986 */ /* 0x0003e8000c101518 */
[----:B------:R1:W-:Y:S04]  /*0cb0*/  STG.E desc[UR24][R18.64], R7 ;  /* 0x0000000712007986 */ /* 0x0003e8000c101918 */
[----:B------:R1:W-:Y:S02]  /*0cc0*/  STG.E desc[UR24][R20.64], R24 ;  /* 0x0000001814007986 */ /* 0x0003e4000c101918 */
.L_x_63:
[----:B------:R-:W-:Y:S05]  /*0cd0*/  BSYNC.RECONVERGENT B0 ;  /* 0x0000000000007941 */ /* 0x000fea0003800200 */
.L_x_62:
[----:B------:R-:W-:Y:S04]  /*0ce0*/  BSSY.RECONVERGENT B0, `(.L_x_64) ;  /* 0x000000c000007945 */ /* 0x000fe80003800200 */
[----:B------:R-:W-:Y:S05]  /*0cf0*/  @P2 BRA `(.L_x_65) ;  /* 0x0000000000282947 */ /* 0x000fea0003800000 */
[C---:B------:R-:W-:Y:S01]  /*0d00*/  IADD3 R3, P0, PT, R5.reuse, UR10, RZ ;  /* 0x0000000a05037c10 */ /* 0x040fe2000ff1e0ff */
[C---:B01----:R-:W-:Y:S01]  /*0d10*/  IMAD.WIDE R10, R5.reuse, 0x4, R12 ;  /* 0x00000004050a7825 */ /* 0x043fe200078e020c */
[----:B------:R-:W-:Y:S02]  /*0d20*/  F2FP.F16.F32.PACK_AB R17, RZ, R17 ;  /* 0x00000011ff11723e */ /* 0x000fe400000000ff */
[----:B------:R-:W-:Y:S02]  /*0d30*/  LEA.HI.X.SX32 R4, R5, UR26, 0x1, P0 ;  /* 0x0000001a05047c11 */ /* 0x000fe400080f0eff */
[----:B------:R-:W-:-:S04]  /*0d40*/  LEA R6, P0, R3, UR6, 0x1 ;  /* 0x0000000603067c11 */ /* 0x000fc8000f8008ff */
[----:B------:R-:W-:Y:S01]  /*0d50*/  LEA.HI.X R7, R3, UR7, R4, 0x1, P0 ;  /* 0x0000000703077c11 */ /* 0x000fe200080f0c04 */
[----:B------:R-:W-:-:S04]  /*0d60*/  IMAD.WIDE R4, R5, 0x4, R14 ;  /* 0x0000000405047825 */ /* 0x000fc800078e020e */
[----:B------:R2:W-:Y:S04]  /*0d70*/  STG.E.U16 desc[UR24][R6.64], R17 ;  /* 0x0000001106007986 */ /* 0x0005e8000c101518 */
[----:B------:R2:W-:Y:S04]  /*0d80*/  STG.E desc[UR24][R10.64], R28 ;  /* 0x0000001c0a007986 */ /* 0x0005e8000c101918 */
[----:B------:R2:W-:Y:S02]  /*0d90*/  STG.E desc[UR24][R4.64], R16 ;  /* 0x0000001004007986 */ /* 0x0005e4000c101918 */
.L_x_65:
[----:B------:R-:W-:Y:S05]  /*0da0*/  BSYNC.RECONVERGENT B0 ;  /* 0x0000000000007941 */ /* 0x000fea0003800200 */
.L_x_64:
[----:B------:R-:W-:Y:S01]  /*0db0*/  BSSY.RECONVERGENT B0, `(.L_x_66) ;  /* 0x000000d000007945 */ /* 0x000fe20003800200 */
[----:B-----5:R-:W-:-:S03]  /*0dc0*/  FFMA.FTZ R3, R0, R29, R25 ;  /* 0x0000001d00037223 */ /* 0x020fc60000010019 */
[----:B------:R-:W-:Y:S05]  /*0dd0*/  @P3 BRA `(.L_x_67) ;  /* 0x0000000000283947 */ /* 0x000fea0003800000 */
[C---:B--2---:R-:W-:Y:S02]  /*0de0*/  IADD3 R5, P0, PT, R9.reuse, UR10, RZ ;  /* 0x0000000a09057c10 */ /* 0x044fe4000ff1e0ff */
[----:B------:R-:W-:Y:S02]  /*0df0*/  F2FP.F16.F32.PACK_AB R3, RZ, R3 ;  /* 0x00000003ff03723e */ /* 0x000fe400000000ff */
[----:B0-----:R-:W-:Y:S02]  /*0e00*/  LEA.HI.X.SX32 R6, R9, UR26, 0x1, P0 ;  /* 0x0000001a09067c11 */ /* 0x001fe400080f0eff */
[----:B------:R-:W-:-:S04]  /*0e10*/  LEA R4, P0, R5, UR6, 0x1 ;  /* 0x0000000605047c11 */ /* 0x000fc8000f8008ff */
[----:B------:R-:W-:Y:S01]  /*0e20*/  LEA.HI.X R5, R5, UR7, R6, 0x1, P0 ;  /* 0x0000000705057c11 */ /* 0x000fe200080f0c06 */
[----:B-1----:R-:W-:-:S04]  /*0e30*/  IMAD.WIDE R6, R9, 0x4, R12 ;  /* 0x0000000409067825 */ /* 0x002fc800078e020c */
[----:B------:R-:W-:Y:S01]  /*0e40*/  IMAD.WIDE R8, R9, 0x4, R14 ;  /* 0x0000000409087825 */ /* 0x000fe200078e020e */
[----:B------:R3:W-:Y:S04]  /*0e50*/  STG.E.U16 desc[UR24][R4.64], R3 ;  /* 0x0000000304007986 */ /* 0x0007e8000c101518 */
[----:B------:R3:W-:Y:S04]  /*0e60*/  STG.E desc[UR24][R6.64], R22 ;  /* 0x0000001606007986 */ /* 0x0007e8000c101918 */
[----:B------:R3:W-:Y:S02]  /*0e70*/  STG.E desc[UR24][R8.64], R26 ;  /* 0x0000001a08007986 */ /* 0x0007e4000c101918 */
.L_x_67:
[----:B------:R-:W-:Y:S05]  /*0e80*/  BSYNC.RECONVERGENT B0 ;  /* 0x0000000000007941 */ /* 0x000fea0003800200 */
.L_x_66:
[----:B------:R-:W-:-:S04]  /*0e90*/  ULEA UR4, UR15, UR4, 0x2 ;  /* 0x000000040f047291 */ /* 0x000fc8000f8e10ff */
[----:B------:R-:W-:-:S09]  /*0ea0*/  UISETP.GE.AND UP0, UPT, UR4, UR11, UPT ;  /* 0x0000000b0400728c */ /* 0x000fd2000bf06270 */
[----:B------:R-:W-:Y:S05]  /*0eb0*/  BRA.U !UP0, `(.L_x_68) ;  /* 0xfffffff508087547 */ /* 0x000fea000b83ffff */
[----:B------:R-:W-:Y:S05]  /*0ec0*/  EXIT ;  /* 0x000000000000794d */ /* 0x000fea0003800000 */
.L_x_69:
        /* <DEDUP_REMOVED lines=11> */
.L_x_86:


//--------------------- .text._Z25multi_tensor_apply_kernelI18TensorListMetadataILi5EE17LAMBStage1FunctorIfffEJPfffffffEEvlPViT_T0_DpT1_ --------------------------
	.section	.text._Z25multi_tensor_apply_kernelI18TensorListMetadataILi5EE17LAMBStage1FunctorIfffEJPfffffffEEvlPViT_T0_DpT1_,"ax",@progbits
	.align	128
        .global         _Z25multi_tensor_apply_kernelI18TensorListMetadataILi5EE17LAMBStage1FunctorIfffEJPfffffffEEvlPViT_T0_DpT1_
        .type           _Z25multi_tensor_apply_kernelI18TensorListMetadataILi5EE17LAMBStage1FunctorIfffEJPfffffffEEvlPViT_T0_DpT1_,@function
        .size           _Z25multi_tensor_apply_kernelI18TensorListMetadataILi5EE17LAMBStage1FunctorIfffEJPfffffffEEvlPViT_T0_DpT1_,(.L_x_87 - _Z25multi_tensor_apply_kernelI18TensorListMetadataILi5EE17LAMBStage1FunctorIfffEJPfffffffEEvlPViT_T0_DpT1_)
        .other          _Z25multi_tensor_apply_kernelI18TensorListMetadataILi5EE17LAMBStage1FunctorIfffEJPfffffffEEvlPViT_T0_DpT1_,@"STO_CUDA_ENTRY STV_DEFAULT"
_Z25multi_tensor_apply_kernelI18TensorListMetadataILi5EE17LAMBStage1FunctorIfffEJPfffffffEEvlPViT_T0_DpT1_:
.text._Z25multi_tensor_apply_kernelI18TensorListMetadataILi5EE17LAMBStage1FunctorIfffEJPfffffffEEvlPViT_T0_DpT1_:
        /* <DEDUP_REMOVED lines=34> */
[----:B------:R-:W-:Y:S01]  /*0220*/  MOV R12, UR27 ;  /* 0x0000001b000c7c02 */ /* 0x000fe20008000f00 */
[----:B------:R-:W-:Y:S02]  /*0230*/  UIADD3.X UR8, UPT, UPT, UR9, UR13, URZ, UP1, !UPT ;  /* 0x0000000d09087290 */ /* 0x000fe40008ffe4ff */
[----:B------:R-:W-:Y:S01]  /*0240*/  IMAD.U32 R14, RZ, RZ, UR12 ;  /* 0x0000000cff0e7e24 */ /* 0x000fe2000f8e00ff */
[----:B------:R-:W1:Y:S01]  /*0250*/  LDCU.64 UR22, c[0x0][UR6+0x470] ;  /* 0x00008e00061677ac */ /* 0x000e620008000a00 */
[----:B------:R-:W-:-:S02]  /*0260*/  MOV R13, UR4 ;  /* 0x00000004000d7c02 */ /* 0x000fc40008000f00 */
[----:B------:R-:W-:Y:S01]  /*0270*/  MOV R15, UR8 ;  /* 0x00000008000f7c02 */ /* 0x000fe20008000f00 */
[----:B------:R-:W2:Y:S01]  /*0280*/  LDCU.64 UR6, c[0x0][UR6+0x740] ;  /* 0x0000e800060677ac */ /* 0x000ea20008000a00 */
[----:B------:R-:W0:Y:S01]  /*0290*/  LDCU UR15, c[0x0][0x360] ;  /* 0x00006c00ff0f77ac */ /* 0x000e220008000800 */
[----:B------:R-:W0:Y:S01]  /*02a0*/  LDCU.64 UR28, c[0x0][0xf88] ;  /* 0x0001f100ff1c77ac */ /* 0x000e220008000a00 */
[----:B------:R-:W0:Y:S01]  /*02b0*/  LDCU.128 UR16, c[0x0][0xf90] ;  /* 0x0001f200ff1077ac */ /* 0x000e220008000c00 */
[----:B------:R-:W-:Y:S01]  /*02c0*/  USEL UR11, UR11, UR14, UP2 ;  /* 0x0000000e0b0b7287 */ /* 0x000fe20009000000 */
[----:B---34-:R-:W-:-:S11]  /*02d0*/  UMOV UR4, URZ ;  /* 0x000000ff00047c82 */ /* 0x018fd60008000000 */
.L_x_78:
[----:B------:R-:W-:Y:S01]  /*02e0*/  VIADD R3, R2, UR4 ;  /* 0x0000000402037c36 */ /* 0x000fe20008000000 */
[----:B012---:R-:W-:Y:S02]  /*02f0*/  CS2R R10, SRZ ;  /* 0x00000000000a7805 */ /* 0x007fe4000001ff00 */
[----:B---3--:R-:W-:Y:S02]  /*0300*/  CS2R R6, SRZ ;  /* 0x0000000000067805 */ /* 0x008fe4000001ff00 */
        /* <DEDUP_REMOVED lines=50> */
[----:B------:R-:W-:Y:S01]  /*0630*/  @!P2 IADD3.X R19, PT, PT, R24, UR23, RZ, P3, !PT ;  /* 0x000000171813ac10 */ /* 0x000fe20009ffe4ff */
[----:B------:R-:W-:Y:S02]  /*0640*/  IMAD.U32 R24, RZ, RZ, UR29 ;  /* 0x0000001dff187e24 */ /* 0x000fe4000f8e00ff */
[----:B------:R-:W-:Y:S02]  /*0650*/  HFMA2 R8, -RZ, RZ, 0, 0 ;  /* 0x00000000ff087431 */ /* 0x000fe400000001ff */
[----:B------:R-:W-:Y:S01]  /*0660*/  FADD.FTZ R21, -R24, 1 ;  /* 0x3f80000018157421 */ /* 0x000fe20000010100 */
[----:B------:R-:W4:Y:S04]  /*0670*/  @!P2 LDG.E R17, desc[UR24][R18.64] ;  /* 0x000000181211a981 */ /* 0x000f28000c1e1900 */
        /* <DEDUP_REMOVED lines=8> */
[----:B------:R-:W-:-:S04]  /*0700*/  IADD3 R9, PT, PT, R5, UR15, RZ ;  /* 0x0000000f05097c10 */ /* 0x000fc8000fffe0ff */
        /* <DEDUP_REMOVED lines=14> */
[----:B------:R-:W-:Y:S02]  /*07f0*/  FMUL.FTZ R11, R28, UR28 ;  /* 0x0000001c1c0b7c20 */ /* 0x000fe40008410000 */
[----:B------:R-:W-:Y:S02]  /*0800*/  @!P3 SHF.L.U64.HI R19, R19, 0x2, R10 ;  /* 0x000000021313b819 */ /* 0x000fe4000001020a */
[----:B------:R-:W-:Y:S01]  /*0810*/  @!P3 IADD3 R10, P4, PT, R18, UR20, RZ ;  /* 0x00000014120abc10 */ /* 0x000fe2000ff9e0ff */
[C---:B------:R-:W-:Y:S01]  /*0820*/  FFMA.FTZ R7, R22.reuse, R27, R7 ;  /* 0x0000001b16077223 */ /* 0x040fe20000010007 */
[----:B------:R-:W-:Y:S01]  /*0830*/  FFMA.FTZ R28, R22, R29, R11 ;  /* 0x0000001d161c7223 */ /* 0x000fe2000001000b */
[----:B------:R-:W-:Y:S01]  /*0840*/  IMAD.MOV.U32 R27, RZ, RZ, RZ ;  /* 0x000000ffff1b7224 */ /* 0x000fe200078e00ff */
[----:B------:R-:W-:-:S05]  /*0850*/  @!P3 IADD3.X R11, PT, PT, R19, UR21, RZ, P4, !PT ;  /* 0x00000015130bbc10 */ /* 0x000fca000a7fe4ff */
[----:B------:R0:W2:Y:S02]  /*0860*/  @!P3 LDG.E R27, desc[UR24][R10.64] ;  /* 0x000000180a1bb981 */ /* 0x0000a4000c1e1900 */
[----:B0-----:R-:W-:Y:S02]  /*0870*/  HFMA2 R10, -RZ, RZ, 0, 0 ;  /* 0x00000000ff0a7431 */ /* 0x001fe400000001ff */
[----:B--2---:R-:W-:Y:S01]  /*0880*/  FMUL.FTZ R20, R20, R27 ;  /* 0x0000001b14147220 */ /* 0x004fe20000410000 */
[----:B------:R-:W-:-:S05]  /*0890*/  @!P3 IMAD.WIDE R26, R9, 0x4, R12 ;  /* 0x00000004091ab825 */ /* 0x000fca00078e020c */
[----:B------:R-:W2:Y:S01]  /*08a0*/  @!P3 LDG.E R10, desc[UR24][R26.64] ;  /* 0x000000181a0ab981 */ /* 0x000ea2000c1e1900 */
[----:B------:R-:W-:Y:S02]  /*08b0*/  @!P3 IADD3 R18, P4, PT, R18, UR22, RZ ;  /* 0x000000161212bc10 */ /* 0x000fe4000ff9e0ff */
[----:B------:R-:W-:Y:S02]  /*08c0*/  MOV R29, RZ ;  /* 0x000000ff001d7202 */ /* 0x000fe40000000f00 */
[----:B------:R-:W-:-:S05]  /*08d0*/  @!P3 IADD3.X R19, PT, PT, R19, UR23, RZ, P4, !PT ;  /* 0x000000171313bc10 */ /* 0x000fca000a7fe4ff */
[----:B-----5:R0:W5:Y:S02]  /*08e0*/  @!P3 LDG.E R29, desc[UR24][R18.64] ;  /* 0x00000018121db981 */ /* 0x020164000c1e1900 */
[----:B0-----:R-:W-:Y:S01]  /*08f0*/  MOV R18, RZ ;  /* 0x000000ff00127202 */ /* 0x001fe20000000f00 */
[----:B--2---:R-:W-:-:S04]  /*0900*/  FMUL.FTZ R11, R10, UR28 ;  /* 0x0000001c0a0b7c20 */ /* 0x004fc80008410000 */
[----:B------:R-:W-:Y:S01]  /*0910*/  FFMA.FTZ R22, R22, R20, R11 ;  /* 0x0000001416167223 */ /* 0x000fe2000001000b */
[----:B------:R-:W-:-:S05]  /*0920*/  @!P3 IMAD.WIDE R10, R9, 0x4, R14 ;  /* 0x00000004090ab825 */ /* 0x000fca00078e020e */
[----:B------:R0:W2:Y:S02]  /*0930*/  @!P3 LDG.E R18, desc[UR24][R10.64] ;  /* 0x000000180a12b981 */ /* 0x0000a4000c1e1900 */
[----:B0-----:R-:W0:Y:S02]  /*0940*/  MUFU.RCP R11, UR17 ;  /* 0x00000011000b7d08 */ /* 0x001e240008001000 */
[-C--:B0-----:R-:W-:Y:S01]  /*0950*/  FMUL.FTZ R19, R6, R11.reuse ;  /* 0x0000000b06137220 */ /* 0x081fe20000410000 */
[----:B------:R-:W-:-:S05]  /*0960*/  FMUL.FTZ R10, R24, R11 ;  /* 0x0000000b180a7220 */ /* 0x000fca0000410000 */
[----:B------:R-:W0:Y:S01]  /*0970*/  MUFU.SQRT R19, R19 ;  /* 0x0000001300137308 */ /* 0x000e220000002000 */
[----:B------:R-:W-:-:S07]  /*0980*/  FMUL.FTZ R21, R21, R20 ;  /* 0x0000001415157220 */ /* 0x000fce0000410000 */
[----:B------:R-:W1:Y:S01]  /*0990*/  MUFU.SQRT R10, R10 ;  /* 0x0000000a000a7308 */ /* 0x000e620000002000 */
[----:B------:R-:W-:Y:S01]  /*09a0*/  BSSY.RECONVERGENT B0, `(.L_x_70) ;  /* 0x0000025000007945 */ /* 0x000fe20003800200 */
[----:B--2---:R-:W-:-:S04]  /*09b0*/  FMUL.FTZ R18, R18, UR29 ;  /* 0x0000001d12127c20 */ /* 0x004fc80008410000 */
[----:B------:R-:W-:Y:S01]  /*09c0*/  FFMA.FTZ R26, R20, R21, R18 ;  /* 0x00000015141a7223 */ /* 0x000fe20000010012 */
[----:B0-----:R-:W-:Y:S01]  /*09d0*/  FADD.FTZ R20, R19, UR18 ;  /* 0x0000001213147e21 */ /* 0x001fe20008010000 */
[----:B------:R-:W0:Y:S01]  /*09e0*/  MUFU.RCP R18, UR16 ;  /* 0x0000001000127d08 */ /* 0x000e220008001000 */
[----:B-1----:R-:W-:-:S07]  /*09f0*/  FADD.FTZ R21, R10, UR18 ;  /* 0x000000120a157e21 */ /* 0x002fce0008010000 */
[----:B------:R-:W1:Y:S08]  /*0a00*/  MUFU.RCP R20, R20 ;  /* 0x0000001400147308 */ /* 0x000e700000001000 */
[----:B------:R-:W2:Y:S01]  /*0a10*/  MUFU.RCP R21, R21 ;  /* 0x0000001500157308 */ /* 0x000ea20000001000 */
[----:B0-----:R-:W-:-:S04]  /*0a20*/  FMUL.FTZ R19, R23, R18 ;  /* 0x0000001217137220 */ /* 0x001fc80000410000 */
[----:B-1----:R-:W-:Y:S01]  /*0a30*/  FMUL.FTZ R27, R19, R20 ;  /* 0x00000014131b7220 */ /* 0x002fe20000410000 */
[----:B------:R-:W-:Y:S01]  /*0a40*/  FMUL.FTZ R20, R16, R11 ;  /* 0x0000000b10147220 */ /* 0x000fe20000410000 */
[----:B------:R-:W-:-:S05]  /*0a50*/  FMUL.FTZ R19, R7, R18 ;  /* 0x0000001207137220 */ /* 0x000fca0000410000 */
[----:B------:R-:W0:Y:S01]  /*0a60*/  MUFU.SQRT R20, R20 ;  /* 0x0000001400147308 */ /* 0x000e220000002000 */
[----:B--2---:R-:W-:Y:S01]  /*0a70*/  FMUL.FTZ R19, R19, R21 ;  /* 0x0000001513137220 */ /* 0x004fe20000410000 */
[----:B------:R-:W-:-:S06]  /*0a80*/  FMUL.FTZ R21, R26, R11 ;  /* 0x0000000b1a157220 */ /* 0x000fcc0000410000 */
[----:B------:R-:W1:Y:S01]  /*0a90*/  MUFU.SQRT R11, R21 ;  /* 0x00000015000b7308 */ /* 0x000e620000002000 */
[----:B------:R-:W-:Y:S01]  /*0aa0*/  FFMA.FTZ R27, R0, R25, R27 ;  /* 0x00000019001b7223 */ /* 0x000fe2000001001b */
[----:B0-----:R-:W-:-:S06]  /*0ab0*/  FADD.FTZ R10, R20, UR18 ;  /* 0x00000012140a7e21 */ /* 0x001fcc0008010000 */
[----:B------:R-:W0:Y:S01]  /*0ac0*/  MUFU.RCP R10, R10 ;  /* 0x0000000a000a7308 */ /* 0x000e220000001000 */
[----:B-1----:R-:W-:-:S07]  /*0ad0*/  FADD.FTZ R25, R11, UR18 ;  /* 0x000000120b197e21 */ /* 0x002fce0008010000 */
[----:B------:R-:W1:Y:S01]  /*0ae0*/  MUFU.RCP R25, R25 ;  /* 0x0000001900197308 */ /* 0x000e620000001000 */
[-C--:B------:R-:W-:Y:S01]  /*0af0*/  FMUL.FTZ R11, R28, R18.reuse ;  /* 0x000000121c0b7220 */ /* 0x080fe20000410000 */
[----:B------:R-:W-:Y:S01]  /*0b00*/  FMUL.FTZ R18, R22, R18 ;  /* 0x0000001216127220 */ /* 0x000fe20000410000 */
[----:B------:R-:W-:Y:S02]  /*0b10*/  FFMA.FTZ R8, R0, R8, R19 ;  /* 0x0000000800087223 */ /* 0x000fe40000010013 */
[----:B0-----:R-:W-:-:S04]  /*0b20*/  FMUL.FTZ R11, R11, R10 ;  /* 0x0000000a0b0b7220 */ /* 0x001fc80000410000 */
[----:B------:R-:W-:Y:S01]  /*0b30*/  FFMA.FTZ R17, R0, R17, R11 ;  /* 0x0000001100117223 */ /* 0x000fe2000001000b */
[----:B-1----:R-:W-:Y:S01]  /*0b40*/  FMUL.FTZ R25, R18, R25 ;  /* 0x0000001912197220 */ /* 0x002fe20000410000 */
[----:B------:R-:W-:Y:S06]  /*0b50*/  @P1 BRA `(.L_x_71) ;  /* 0x0000000000241947 */ /* 0x000fec0003800000 */
[C---:B------:R-:W-:Y:S01]  /*0b60*/  IADD3 R10, P1, PT, R3.reuse, UR10, RZ ;  /* 0x0000000a030a7c10 */ /* 0x040fe2000ff3e0ff */
[----:B------:R-:W-:-:S03]  /*0b70*/  IMAD.WIDE R18, R3, 0x4, R14 ;  /* 0x0000000403127825 */ /* 0x000fc600078e020e */
[----:B------:R-:W-:Y:S02]  /*0b80*/  LEA.HI.X.SX32 R11, R3, UR26, 0x1, P1 ;  /* 0x0000001a030b7c11 */ /* 0x000fe400088f0eff */
[----:B------:R-:W-:-:S04]  /*0b90*/  LEA R20, P1, R10, UR6, 0x2 ;  /* 0x000000060a147c11 */ /* 0x000fc8000f8210ff */
[----:B------:R-:W-:Y:S01]  /*0ba0*/  LEA.HI.X R21, R10, UR7, R11, 0x2, P1 ;  /* 0x000000070a157c11 */ /* 0x000fe200088f140b */
[----:B------:R-:W-:-:S04]  /*0bb0*/  IMAD.WIDE R10, R3, 0x4, R12 ;  /* 0x00000004030a7825 */ /* 0x000fc800078e020c */
[----:B------:R0:W-:Y:S04]  /*0bc0*/  STG.E desc[UR24][R20.64], R27 ;  /* 0x0000001b14007986 */ /* 0x0001e8000c101918 */
[----:B------:R0:W-:Y:S04]  /*0bd0*/  STG.E desc[UR24][R10.64], R23 ;  /* 0x000000170a007986 */ /* 0x0001e8000c101918 */
[----:B------:R0:W-:Y:S02]  /*0be0*/  STG.E desc[UR24][R18.64], R6 ;  /* 0x0000000612007986 */ /* 0x0001e4000c101918 */
.L_x_71:
[----:B------:R-:W-:Y:S05]  /*0bf0*/  BSYNC.RECONVERGENT B0 ;  /* 0x0000000000007941 */ /* 0x000fea0003800200 */
.L_x_70:
[----:B------:R-:W-:Y:S04]  /*0c00*/  BSSY.RECONVERGENT B0, `(.L_x_72) ;  /* 0x000000b000007945 */ /* 0x000fe80003800200 */
[----:B------:R-:W-:Y:S05]  /*0c10*/  @P0 BRA `(.L_x_73) ;  /* 0x0000000000240947 */ /* 0x000fea0003800000 */
[C---:B------:R-:W-:Y:S01]  /*0c20*/  IADD3 R3, P0, PT, R4.reuse, UR10, RZ ;  /* 0x0000000a04037c10 */ /* 0x040fe2000ff1e0ff */
[----:B0-----:R-:W-:-:S03]  /*0c30*/  IMAD.WIDE R10, R4, 0x4, R12 ;  /* 0x00000004040a7825 */ /* 0x001fc600078e020c */
[C---:B------:R-:W-:Y:S01]  /*0c40*/  LEA.HI.X.SX32 R6, R4.reuse, UR26, 0x1, P0 ;  /* 0x0000001a04067c11 */ /* 0x040fe200080f0eff */
[----:B------:R-:W-:Y:S01]  /*0c50*/  IMAD.WIDE R20, R4, 0x4, R14 ;  /* 0x0000000404147825 */ /* 0x000fe200078e020e */
[----:B------:R-:W-:-:S04]  /*0c60*/  LEA R18, P0, R3, UR6, 0x2 ;  /* 0x0000000603127c11 */ /* 0x000fc8000f8010ff */
[----:B------:R-:W-:-:S05]  /*0c70*/  LEA.HI.X R19, R3, UR7, R6, 0x2, P0 ;  /* 0x0000000703137c11 */ /* 0x000fca00080f1406 */
[----:B------:R1:W-:Y:S04]  /*0c80*/  STG.E desc[UR24][R18.64], R8 ;  /* 0x0000000812007986 */ /* 0x0003e8000c101918 */
[----:B------:R1:W-:Y:S04]  /*0c90*/  STG.E desc[UR24][R10.64], R7 ;  /* 0x000000070a007986 */ /* 0x0003e8000c101918 */
[----:B------:R1:W-:Y:S02]  /*0ca0*/  STG.E desc[UR24][R20.64], R24 ;  /* 0x0000001814007986 */ /* 0x0003e4000c101918 */
.L_x_73:
[----:B------:R-:W-:Y:S05]  /*0cb0*/  BSYNC.RECONVERGENT B0 ;  /* 0x0000000000007941 */ /* 0x000fea0003800200 */
.L_x_72:
[----:B------:R-:W-:Y:S04]  /*0cc0*/  BSSY.RECONVERGENT B0, `(.L_x_74) ;  /* 0x000000b000007945 */ /* 0x000fe80003800200 */
[----:B------:R-:W-:Y:S05]  /*0cd0*/  @P2 BRA `(.L_x_75) ;  /* 0x0000000000242947 */ /* 0x000fea0003800000 */
[C---:B------:R-:W-:Y:S01]  /*0ce0*/  IADD3 R3, P0, PT, R5.reuse, UR10, RZ ;  /* 0x0000000a05037c10 */ /* 0x040fe2000ff1e0ff */
[----:B01----:R-:W-:-:S03]  /*0cf0*/  IMAD.WIDE R6, R5, 0x4, R12 ;  /* 0x0000000405067825 */ /* 0x003fc600078e020c */
[----:B------:R-:W-:Y:S02]  /*0d00*/  LEA.HI.X.SX32 R4, R5, UR26, 0x1, P0 ;  /* 0x0000001a05047c11 */ /* 0x000fe400080f0eff */
[----:B------:R-:W-:-:S04]  /*0d10*/  LEA R10, P0, R3, UR6, 0x2 ;  /* 0x00000006030a7c11 */ /* 0x000fc8000f8010ff */
[----:B------:R-:W-:Y:S01]  /*0d20*/  LEA.HI.X R11, R3, UR7, R4, 0x2, P0 ;  /* 0x00000007030b7c11 */ /* 0x000fe200080f1404 */
[----:B------:R-:W-:-:S04]  /*0d30*/  IMAD.WIDE R4, R5, 0x4, R14 ;  /* 0x0000000405047825 */ /* 0x000fc800078e020e */
[----:B------:R2:W-:Y:S04]  /*0d40*/  STG.E desc[UR24][R10.64], R17 ;  /* 0x000000110a007986 */ /* 0x0005e8000c101918 */
[----:B------:R2:W-:Y:S04]  /*0d50*/  STG.E desc[UR24][R6.64], R28 ;  /* 0x0000001c06007986 */ /* 0x0005e8000c101918 */
[----:B------:R2:W-:Y:S02]  /*0d60*/  STG.E desc[UR24][R4.64], R16 ;  /* 0x0000001004007986 */ /* 0x0005e4000c101918 */
.L_x_75:
[----:B------:R-:W-:Y:S05]  /*0d70*/  BSYNC.RECONVERGENT B0 ;  /* 0x0000000000007941 */ /* 0x000fea0003800200 */
.L_x_74:
[----:B------:R-:W-:Y:S01]  /*0d80*/  BSSY.RECONVERGENT B0, `(.L_x_76) ;  /* 0x000000c000007945 */ /* 0x000fe20003800200 */
[----:B-----5:R-:W-:-:S03]  /*0d90*/  FFMA.FTZ R25, R0, R29, R25 ;  /* 0x0000001d00197223 */ /* 0x020fc60000010019 */
[----:B------:R-:W-:Y:S05]  /*0da0*/  @P3 BRA `(.L_x_77) ;  /* 0x0000000000243947 */ /* 0x000fea0003800000 */
[----:B------:R-:W-:-:S04]  /*0db0*/  IADD3 R3, P0, PT, R9, UR10, RZ ;  /* 0x0000000a09037c10 */ /* 0x000fc8000ff1e0ff */
[----:B0-2---:R-:W-:Y:S02]  /*0dc0*/  LEA.HI.X.SX32 R6, R9, UR26, 0x1, P0 ;  /* 0x0000001a09067c11 */ /* 0x005fe400080f0eff */
[----:B------:R-:W-:-:S04]  /*0dd0*/  LEA R4, P0, R3, UR6, 0x2 ;  /* 0x0000000603047c11 */ /* 0x000fc8000f8010ff */
[----:B------:R-:W-:Y:S01]  /*0de0*/  LEA.HI.X R5, R3, UR7, R6, 0x2, P0 ;  /* 0x0000000703057c11 */ /* 0x000fe200080f1406 */
[----:B-1----:R-:W-:-:S04]  /*0df0*/  IMAD.WIDE R6, R9, 0x4, R12 ;  /* 0x0000000409067825 */ /* 0x002fc800078e020c */
[----:B------:R-:W-:Y:S01]  /*0e00*/  IMAD.WIDE R8, R9, 0x4, R14 ;  /* 0x0000000409087825 */ /* 0x000fe200078e020e */
[----:B------:R3:W-:Y:S04]  /*0e10*/  STG.E desc[UR24][R4.64], R25 ;  /* 0x0000001904007986 */ /* 0x0007e8000c101918 */
[----:B------:R3:W-:Y:S04]  /*0e20*/  STG.E desc[UR24][R6.64], R22 ;  /* 0x0000001606007986 */ /* 0x0007e8000c101918 */
[----:B------:R3:W-:Y:S02]  /*0e30*/  STG.E desc[UR24][R8.64], R26 ;  /* 0x0000001a08007986 */ /* 0x0007e4000c101918 */
.L_x_77:
[----:B------:R-:W-:Y:S05]  /*0e40*/  BSYNC.RECONVERGENT B0 ;  /* 0x0000000000007941 */ /* 0x000fea0003800200 */
.L_x_76:
[----:B------:R-:W-:-:S04]  /*0e50*/  ULEA UR4, UR15, UR4, 0x2 ;  /* 0x000000040f047291 */ /* 0x000fc8000f8e10ff */
[----:B------:R-:W-:-:S09]  /*0e60*/  UISETP.GE.AND UP0, UPT, UR4, UR11, UPT ;  /* 0x0000000b0400728c */ /* 0x000fd2000bf06270 */
[----:B------:R-:W-:Y:S05]  /*0e70*/  BRA.U !UP0, `(.L_x_78) ;  /* 0xfffffff508187547 */ /* 0x000fea000b83ffff */
[----:B------:R-:W-:Y:S05]  /*0e80*/  EXIT ;  /* 0x000000000000794d */ /* 0x000fea0003800000 */
.L_x_79:
        /* <DEDUP_REMOVED lines=15> */
.L_x_87:


//--------------------- .nv.shared.reserved.0     --------------------------
	.section	.nv.shared.reserved.0,"aw",@nobits
	.weak		__nv_reservedSMEM_offset_0_alias
	.size		__nv_reservedSMEM_offset_0_alias, 0, 64
	.other		__nv_reservedSMEM_offset_0_alias,@"STO_CUDA_RESERVED_SHARED STV_DEFAULT"
__nv_reservedSMEM_offset_0_alias:
	.zero		0
	.zero		64


//--------------------- .nv.global                --------------------------
	.section	.nv.global,"aw",@nobits
.nv.global:
	.type		_ZN59_INTERNAL_a5eadf6a_28_multi_tensor_lamb_stage_1_cu_27039d214cuda3std3__48in_placeE,@object
	.size		_ZN59_INTERNAL_a5eadf6a_28_multi_tensor_lamb_stage_1_cu_27039d214cuda3std3__48in_placeE,(_ZN59_INTERNAL_a5eadf6a_28_multi_tensor_lamb_stage_1_cu_27039d214cuda3std6ranges3__45__cpo8distanceE - _ZN59_INTERNAL_a5eadf6a_28_multi_tensor_lamb_stage_1_cu_27039d214cuda3std3__48in_placeE)
_ZN59_INTERNAL_a5eadf6a_28_multi_tensor_lamb_stage_1_cu_27039d214cuda3std3__48in_placeE:
	.zero		1
	.type		_ZN59_INTERNAL_a5eadf6a_28_multi_tensor_lamb_stage_1_cu_27039d214cuda3std6ranges3__45__cpo8distanceE,@object
	.size		_ZN59_INTERNAL_a5eadf6a_28_multi_tensor_lamb_stage_1_cu_27039d214cuda3std6ranges3__45__cpo8distanceE,(_ZN59_INTERNAL_a5eadf6a_28_multi_tensor_lamb_stage_1_cu_27039d214cuda3std3__45__cpo6cbeginE - _ZN59_INTERNAL_a5eadf6a_28_multi_tensor_lamb_stage_1_cu_27039d214cuda3std6ranges3__45__cpo8distanceE)
_ZN59_INTERNAL_a5eadf6a_28_multi_tensor_lamb_stage_1_cu_27039d214cuda3std6ranges3__45__cpo8distanceE:
	.zero		1
	.type		_ZN59_INTERNAL_a5eadf6a_28_multi_tensor_lamb_stage_1_cu_27039d214cuda3std3__45__cpo6cbeginE,@object
	.size		_ZN59_INTERNAL_a5eadf6a_28_multi_tensor_lamb_stage_1_cu_27039d214cuda3std3__45__cpo6cbeginE,(_ZN59_INTERNAL_a5eadf6a_28_multi_tensor_lamb_stage_1_cu_27039d214cuda3std6ranges3__45__cpo7advanceE - _ZN59_INTERNAL_a5eadf6a_28_multi_tensor_lamb_stage_1_cu_27039d214cuda3std3__45__cpo6cbeginE)
_ZN59_INTERNAL_a5eadf6a_28_multi_tensor_lamb_stage_1_cu_27039d214cuda3std3__45__cpo6cbeginE:
	.zero		1
	.type		_ZN59_INTERNAL_a5eadf6a_28_multi_tensor_lamb_stage_1_cu_27039d214cuda3std6ranges3__45__cpo7advanceE,@object
	.size		_ZN59_INTERNAL_a5eadf6a_28_multi_tensor_lamb_stage_1_cu_27039d214cuda3std6ranges3__45__cpo7advanceE,(_ZN59_INTERNAL_a5eadf6a_28_multi_tensor_lamb_stage_1_cu_27039d214cuda3std3__45__cpo7crbeginE - _ZN59_INTERNAL_a5eadf6a_28_multi_tensor_lamb_stage_1_cu_27039d214cuda3std6ranges3__45__cpo7advanceE)
_ZN59_INTERNAL_a5eadf6a_28_multi_tensor_lamb_stage_1_cu_27039d214cuda3std6ranges3__45__cpo7advanceE:
	.zero		1
	.type		_ZN59_INTERNAL_a5eadf6a_28_multi_tensor_lamb_stage_1_cu_27039d214cuda3std3__45__cpo7crbeginE,@object
	.size		_ZN59_INTERNAL_a5eadf6a_28_multi_tensor_lamb_stage_1_cu_27039d214cuda3std3__45__cpo7crbeginE,(_ZN59_INTERNAL_a5eadf6a_28_multi_tensor_lamb_stage_1_cu_27039d214cuda3std6ranges3__45__cpo4dataE - _ZN59_INTERNAL_a5eadf6a_28_multi_tensor_lamb_stage_1_cu_27039d214cuda3std3__45__cpo7crbeginE)
_ZN59_INTERNAL_a5eadf6a_28_multi_tensor_lamb_stage_1_cu_27039d214cuda3std3__45__cpo7crbeginE:
	.zero		1
	.type		_ZN59_INTERNAL_a5eadf6a_28_multi_tensor_lamb_stage_1_cu_27039d214cuda3std6ranges3__45__cpo4dataE,@object
	.size		_ZN59_INTERNAL_a5eadf6a_28_multi_tensor_lamb_stage_1_cu_27039d214cuda3std6ranges3__45__cpo4dataE,(_ZN59_INTERNAL_a5eadf6a_28_multi_tensor_lamb_stage_1_cu_27039d214cuda3std6ranges3__45__cpo5beginE - _ZN59_INTERNAL_a5eadf6a_28_multi_tensor_lamb_stage_1_cu_27039d214cuda3std6ranges3__45__cpo4dataE)
_ZN59_INTERNAL_a5eadf6a_28_multi_tensor_lamb_stage_1_cu_27039d214cuda3std6ranges3__45__cpo4dataE:
	.zero		1
	.type		_ZN59_INTERNAL_a5eadf6a_28_multi_tensor_lamb_stage_1_cu_27039d214cuda3std6ranges3__45__cpo5beginE,@object
	.size		_ZN59_INTERNAL_a5eadf6a_28_multi_tensor_lamb_stage_1_cu_27039d214cuda3std6ranges3__45__cpo5beginE,(_ZN59_INTERNAL_a5eadf6a_28_multi_tensor_lamb_stage_1_cu_27039d214cuda3std3__461_GLOBAL__N__a5eadf6a_28_multi_tensor_lamb_stage_1_cu_27039d216ignoreE - _ZN59_INTERNAL_a5eadf6a_28_multi_tensor_lamb_stage_1_cu_27039d214cuda3std6ranges3__45__cpo5beginE)
_ZN59_INTERNAL_a5eadf6a_28_multi_tensor_lamb_stage_1_cu_27039d214cuda3std6ranges3__45__cpo5beginE:
	.zero		1
	.type		_ZN59_INTERNAL_a5eadf6a_28_multi_tensor_lamb_stage_1_cu_27039d214cuda3std3__461_GLOBAL__N__a5eadf6a_28_multi_tensor_lamb_stage_1_cu_27039d216ignoreE,@object
	.size		_ZN59_INTERNAL_a5eadf6a_28_multi_tensor_lamb_stage_1_cu_27039d214cuda3std3__461_GLOBAL__N__a5eadf6a_28_multi_tensor_lamb_stage_1_cu_27039d216ignoreE,(_ZN59_INTERNAL_a5eadf6a_28_multi_tensor_lamb_stage_1_cu_27039d214cuda3std6ranges3__45__cpo4sizeE - _ZN59_INTERNAL_a5eadf6a_28_multi_tensor_lamb_stage_1_cu_27039d214cuda3std3__461_GLOBAL__N__a5eadf6a_28_multi_tensor_lamb_stage_1_cu_27039d216ignoreE)
_ZN59_INTERNAL_a5eadf6a_28_multi_tensor_lamb_stage_1_cu_27039d214cuda3std3__461_GLOBAL__N__a5eadf6a_28_multi_tensor_lamb_stage_1_cu_27039d216ignoreE:
	.zero		1
	.type		_ZN59_INTERNAL_a5eadf6a_28_multi_tensor_lamb_stage_1_cu_27039d214cuda3std6ranges3__45__cpo4sizeE,@object
	.size		_ZN59_INTERNAL_a5eadf6a_28_multi_tensor_lamb_stage_1_cu_27039d214cuda3std6ranges3__45__cpo4sizeE,(_ZN59_INTERNAL_a5eadf6a_28_multi_tensor_lamb_stage_1_cu_27039d214cuda3std3__45__cpo5beginE - _ZN59_INTERNAL_a5eadf6a_28_multi_tensor_lamb_stage_1_cu_27039d214cuda3std6ranges3__45__cpo4sizeE)
_ZN59_INTERNAL_a5eadf6a_28_multi_tensor_lamb_stage_1_cu_27039d214cuda3std6ranges3__45__cpo4sizeE:
	.zero		1
	.type		_ZN59_INTERNAL_a5eadf6a_28_multi_tensor_lamb_stage_1_cu_27039d214cuda3std3__45__cpo5beginE,@object
	.size		_ZN59_INTERNAL_a5eadf6a_28_multi_tensor_lamb_stage_1_cu_27039d214cuda3std3__45__cpo5beginE,(_ZN59_INTERNAL_a5eadf6a_28_multi_tensor_lamb_stage_1_cu_27039d214cuda3std6ranges3__45__cpo6cbeginE - _ZN59_INTERNAL_a5eadf6a_28_multi_tensor_lamb_stage_1_cu_27039d214cuda3std3__45__cpo5beginE)
_ZN59_INTERNAL_a5eadf6a_28_multi_tensor_lamb_stage_1_cu_27039d214cuda3std3__45__cpo5beginE:
	.zero		1
	.type		_ZN59_INTERNAL_a5eadf6a_28_multi_tensor_lamb_stage_1_cu_27039d214cuda3std6ranges3__45__cpo6cbeginE,@object
	.size		_ZN59_INTERNAL_a5eadf6a_28_multi_tensor_lamb_stage_1_cu_27039d214cuda3std6ranges3__45__cpo6cbeginE,(_ZN59_INTERNAL_a5eadf6a_28_multi_tensor_lamb_stage_1_cu_27039d214cuda3std3__45__cpo6rbeginE - _ZN59_INTERNAL_a5eadf6a_28_multi_tensor_lamb_stage_1_cu_27039d214cuda3std6ranges3__45__cpo6cbeginE)
_ZN59_INTERNAL_a5eadf6a_28_multi_tensor_lamb_stage_1_cu_27039d214cuda3std6ranges3__45__cpo6cbeginE:
	.zero		1
	.type		_ZN59_INTERNAL_a5eadf6a_28_multi_tensor_lamb_stage_1_cu_27039d214cuda3std3__45__cpo6rbeginE,@object
	.size		_ZN59_INTERNAL_a5eadf6a_28_multi_tensor_lamb_stage_1_cu_27039d214cuda3std3__45__cpo6rbeginE,(_ZN59_INTERNAL_a5eadf6a_28_multi_tensor_lamb_stage_1_cu_27039d214cuda3std6ranges3__45__cpo4nextE - _ZN59_INTERNAL_a5eadf6a_28_multi_tensor_lamb_stage_1_cu_27039d214cuda3std3__45__cpo6rbeginE)
_ZN59_INTERNAL_a5eadf6a_28_multi_tensor_lamb_stage_1_cu_27039d214cuda3std3__45__cpo6rbeginE:
	.zero		1
	.type		_ZN59_INTERNAL_a5eadf6a_28_multi_tensor_lamb_stage_1_cu_27039d214cuda3std6ranges3__45__cpo4nextE,@object
	.size		_ZN59_INTERNAL_a5eadf6a_28_multi_tensor_lamb_stage_1_cu_27039d214cuda3std6ranges3__45__cpo4nextE,(_ZN59_INTERNAL_a5eadf6a_28_multi_tensor_lamb_stage_1_cu_27039d214cuda3std6ranges3__45__cpo4swapE - _ZN59_INTERNAL_a5eadf6a_28_multi_tensor_lamb_stage_1_cu_27039d214cuda3std6ranges3__45__cpo4nextE)
_ZN59_INTERNAL_a5eadf6a_28_multi_tensor_lamb_stage_1_cu_27039d214cuda3std6ranges3__45__cpo4nextE:
	.zero		1
	.type		_ZN59_INTERNAL_a5eadf6a_28_multi_tensor_lamb_stage_1_cu_27039d214cuda3std6ranges3__45__cpo4swapE,@object
	.size		_ZN59_INTERNAL_a5eadf6a_28_multi_tensor_lamb_stage_1_cu_27039d214cuda3std6ranges3__45__cpo4swapE,(_ZN59_INTERNAL_a5eadf6a_28_multi_tensor_lamb_stage_1_cu_27039d214cuda3std3__420unreachable_sentinelE - _ZN59_INTERNAL_a5eadf6a_28_multi_tensor_lamb_stage_1_cu_27039d214cuda3std6ranges3__45__cpo4swapE)
_ZN59_INTERNAL_a5eadf6a_28_multi_tensor_lamb_stage_1_cu_27039d214cuda3std6ranges3__45__cpo4swapE:
	.zero		1
	.type		_ZN59_INTERNAL_a5eadf6a_28_multi_tensor_lamb_stage_1_cu_27039d214cuda3std3__420unreachable_sentinelE,@object
	.size		_ZN59_INTERNAL_a5eadf6a_28_multi_tensor_lamb_stage_1_cu_27039d214cuda3std3__420unreachable_sentinelE,(_ZN59_INTERNAL_a5eadf6a_28_multi_tensor_lamb_stage_1_cu_27039d216thrust24THRUST_300001_SM_1000_NS6system6detail10sequential3seqE - _ZN59_INTERNAL_a5eadf6a_28_multi_tensor_lamb_stage_1_cu_27039d214cuda3std3__420unreachable_sentinelE)
_ZN59_INTERNAL_a5eadf6a_28_multi_tensor_lamb_stage_1_cu_27039d214cuda3std3__420unreachable_sentinelE:
	.zero		1
	.type		_ZN59_INTERNAL_a5eadf6a_28_multi_tensor_lamb_stage_1_cu_27039d216thrust24THRUST_300001_SM_1000_NS6system6detail10sequential3seqE,@object
	.size		_ZN59_INTERNAL_a5eadf6a_28_multi_tensor_lamb_stage_1_cu_27039d216thrust24THRUST_300001_SM_1000_NS6system6detail10sequential3seqE,(_ZN59_INTERNAL_a5eadf6a_28_multi_tensor_lamb_stage_1_cu_27039d214cuda3std3__45__cpo4cendE - _ZN59_INTERNAL_a5eadf6a_28_multi_tensor_lamb_stage_1_cu_27039d216thrust24THRUST_300001_SM_1000_NS6system6detail10sequential3seqE)
_ZN59_INTERNAL_a5eadf6a_28_multi_tensor_lamb_stage_1_cu_27039d216thrust24THRUST_300001_SM_1000_NS6system6detail10sequential3seqE:
	.zero		1
	.type		_ZN59_INTERNAL_a5eadf6a_28_multi_tensor_lamb_stage_1_cu_27039d214cuda3std3__45__cpo4cendE,@object
	.size		_ZN59_INTERNAL_a5eadf6a_28_multi_tensor_lamb_stage_1_cu_27039d214cuda3std3__45__cpo4cendE,(_ZN59_INTERNAL_a5eadf6a_28_multi_tensor_lamb_stage_1_cu_27039d214cuda3std6ranges3__45__cpo9iter_swapE - _ZN59_INTERNAL_a5eadf6a_28_multi_tensor_lamb_stage_1_cu_27039d214cuda3std3__45__cpo4cendE)
_ZN59_INTERNAL_a5eadf6a_28_multi_tensor_lamb_stage_1_cu_27039d214cuda3std3__45__cpo4cendE:
	.zero		1
	.type		_ZN59_INTERNAL_a5eadf6a_28_multi_tensor_lamb_stage_1_cu_27039d214cuda3std6ranges3__45__cpo9iter_swapE,@object
	.size		_ZN59_INTERNAL_a5eadf6a_28_multi_tensor_lamb_stage_1_cu_27039d214cuda3std6ranges3__45__cpo9iter_swapE,(_ZN59_INTERNAL_a5eadf6a_28_multi_tensor_lamb_stage_1_cu_27039d214cuda3std3__45__cpo5crendE - _ZN59_INTERNAL_a5eadf6a_28_multi_tensor_lamb_stage_1_cu_27039d214cuda3std6ranges3__45__cpo9iter_swapE)
_ZN59_INTERNAL_a5eadf6a_28_multi_tensor_lamb_stage_1_cu_27039d214cuda3std6ranges3__45__cpo9iter_swapE:
	.zero		1
	.type		_ZN59_INTERNAL_a5eadf6a_28_multi_tensor_lamb_stage_1_cu_27039d214cuda3std3__45__cpo5crendE,@object
	.size		_ZN59_INTERNAL_a5eadf6a_28_multi_tensor_lamb_stage_1_cu_27039d214cuda3std3__45__cpo5crendE,(_ZN59_INTERNAL_a5eadf6a_28_multi_tensor_lamb_stage_1_cu_27039d214cuda3std6ranges3__45__cpo5cdataE - _ZN59_INTERNAL_a5eadf6a_28_multi_tensor_lamb_stage_1_cu_27039d214cuda3std3__45__cpo5crendE)
_ZN59_INTERNAL_a5eadf6a_28_multi_tensor_lamb_stage_1_cu_27039d214cuda3std3__45__cpo5crendE:
	.zero		1
	.type		_ZN59_INTERNAL_a5eadf6a_28_multi_tensor_lamb_stage_1_cu_27039d214cuda3std6ranges3__45__cpo5cdataE,@object
	.size		_ZN59_INTERNAL_a5eadf6a_28_multi_tensor_lamb_stage_1_cu_27039d214cuda3std6ranges3__45__cpo5cdataE,(_ZN59_INTERNAL_a5eadf6a_28_multi_tensor_lamb_stage_1_cu_27039d214cuda3std6ranges3__45__cpo3endE - _ZN59_INTERNAL_a5eadf6a_28_multi_tensor_lamb_stage_1_cu_27039d214cuda3std6ranges3__45__cpo5cdataE)
_ZN59_INTERNAL_a5eadf6a_28_multi_tensor_lamb_stage_1_cu_27039d214cuda3std6ranges3__45__cpo5cdataE:
	.zero		1
	.type		_ZN59_INTERNAL_a5eadf6a_28_multi_tensor_lamb_stage_1_cu_27039d214cuda3std6ranges3__45__cpo3endE,@object
	.size		_ZN59_INTERNAL_a5eadf6a_28_multi_tensor_lamb_stage_1_cu_27039d214cuda3std6ranges3__45__cpo3endE,(_ZN59_INTERNAL_a5eadf6a_28_multi_tensor_lamb_stage_1_cu_27039d214cuda3std3__419piecewise_constructE - _ZN59_INTERNAL_a5eadf6a_28_multi_tensor_lamb_stage_1_cu_27039d214cuda3std6ranges3__45__cpo3endE)
_ZN59_INTERNAL_a5eadf6a_28_multi_tensor_lamb_stage_1_cu_27039d214cuda3std6ranges3__45__cpo3endE:
	.zero		1
	.type		_ZN59_INTERNAL_a5eadf6a_28_multi_tensor_lamb_stage_1_cu_27039d214cuda3std3__419piecewise_constructE,@object
	.size		_ZN59_INTERNAL_a5eadf6a_28_multi_tensor_lamb_stage_1_cu_27039d214cuda3std3__419piecewise_constructE,(_ZN59_INTERNAL_a5eadf6a_28_multi_tensor_lamb_stage_1_cu_27039d214cuda3std6ranges3__45__cpo5ssizeE - _ZN59_INTERNAL_a5eadf6a_28_multi_tensor_lamb_stage_1_cu_27039d214cuda3std3__419piecewise_constructE)
_ZN59_INTERNAL_a5eadf6a_28_multi_tensor_lamb_stage_1_cu_27039d214cuda3std3__419piecewise_constructE:
	.zero		1
	.type		_ZN59_INTERNAL_a5eadf6a_28_multi_tensor_lamb_stage_1_cu_27039d214cuda3std6ranges3__45__cpo5ssizeE,@object
	.size		_ZN59_INTERNAL_a5eadf6a_28_multi_tensor_lamb_stage_1_cu_27039d214cuda3std6ranges3__45__cpo5ssizeE,(_ZN59_INTERNAL_a5eadf6a_28_multi_tensor_lamb_stage_1_cu_27039d214cuda3std3__45__cpo3endE - _ZN59_INTERNAL_a5eadf6a_28_multi_tensor_lamb_stage_1_cu_27039d214cuda3std6ranges3__45__cpo5ssizeE)
_ZN59_INTERNAL_a5eadf6a_28_multi_tensor_lamb_stage_1_cu_27039d214cuda3std6ranges3__45__cpo5ssizeE:
	.zero		1
	.type		_ZN59_INTERNAL_a5eadf6a_28_multi_tensor_lamb_stage_1_cu_27039d214cuda3std3__45__cpo3endE,@object
	.size		_ZN59_INTERNAL_a5eadf6a_28_multi_tensor_lamb_stage_1_cu_27039d214cuda3std3__45__cpo3endE,(_ZN59_INTERNAL_a5eadf6a_28_multi_tensor_lamb_stage_1_cu_27039d214cuda3std6ranges3__45__cpo4cendE - _ZN59_INTERNAL_a5eadf6a_28_multi_tensor_lamb_stage_1_cu_27039d214cuda3std3__45__cpo3endE)
_ZN59_INTERNAL_a5eadf6a_28_multi_tensor_lamb_stage_1_cu_27039d214cuda3std3__45__cpo3endE:
	.zero		1
	.type		_ZN59_INTERNAL_a5eadf6a_28_multi_tensor_lamb_stage_1_cu_27039d214cuda3std6ranges3__45__cpo4cendE,@object
	.size		_ZN59_INTERNAL_a5eadf6a_28_multi_tensor_lamb_stage_1_cu_27039d214cuda3std6ranges3__45__cpo4cendE,(_ZN59_INTERNAL_a5eadf6a_28_multi_tensor_lamb_stage_1_cu_27039d214cuda3std3__45__cpo4rendE - _ZN59_INTERNAL_a5eadf6a_28_multi_tensor_lamb_stage_1_cu_27039d214cuda3std6ranges3__45__cpo4cendE)
_ZN59_INTERNAL_a5eadf6a_28_multi_tensor_lamb_stage_1_cu_27039d214cuda3std6ranges3__45__cpo4cendE:
	.zero		1
	.type		_ZN59_INTERNAL_a5eadf6a_28_multi_tensor_lamb_stage_1_cu_27039d214cuda3std3__45__cpo4rendE,@object
	.size		_ZN59_INTERNAL_a5eadf6a_28_multi_tensor_lamb_stage_1_cu_27039d214cuda3std3__45__cpo4rendE,(_ZN59_INTERNAL_a5eadf6a_28_multi_tensor_lamb_stage_1_cu_27039d214cuda3std6ranges3__45__cpo4prevE - _ZN59_INTERNAL_a5eadf6a_28_multi_tensor_lamb_stage_1_cu_27039d214cuda3std3__45__cpo4rendE)
_ZN59_INTERNAL_a5eadf6a_28_multi_tensor_lamb_stage_1_cu_27039d214cuda3std3__45__cpo4rendE:
	.zero		1
	.type		_ZN59_INTERNAL_a5eadf6a_28_multi_tensor_lamb_stage_1_cu_27039d214cuda3std6ranges3__45__cpo4prevE,@object
	.size		_ZN59_INTERNAL_a5eadf6a_28_multi_tensor_lamb_stage_1_cu_27039d214cuda3std6ranges3__45__cpo4prevE,(_ZN59_INTERNAL_a5eadf6a_28_multi_tensor_lamb_stage_1_cu_27039d214cuda3std6ranges3__45__cpo9iter_moveE - _ZN59_INTERNAL_a5eadf6a_28_multi_tensor_lamb_stage_1_cu_27039d214cuda3std6ranges3__45__cpo4prevE)
_ZN59_INTERNAL_a5eadf6a_28_multi_tensor_lamb_stage_1_cu_27039d214cuda3std6ranges3__45__cpo4prevE:
	.zero		1
	.type		_ZN59_INTERNAL_a5eadf6a_28_multi_tensor_lamb_stage_1_cu_27039d214cuda3std6ranges3__45__cpo9iter_moveE,@object
	.size		_ZN59_INTERNAL_a5eadf6a_28_multi_tensor_lamb_stage_1_cu_27039d214cuda3std6ranges3__45__cpo9iter_moveE,(.L_13 - _ZN59_INTERNAL_a5eadf6a_28_multi_tensor_lamb_stage_1_cu_27039d214cuda3std6ranges3__45__cpo9iter_moveE)
_ZN59_INTERNAL_a5eadf6a_28_multi_tensor_lamb_stage_1_cu_27039d214cuda3std6ranges3__45__cpo9iter_moveE:
	.zero		1
.L_13:


//--------------------- .nv.constant0._Z25multi_tensor_apply_kernelI18TensorListMetadataILi5EE17LAMBStage1FunctorIN3c104HalfES4_S4_EJPfffffffEEvlPViT_T0_DpT1_ --------------------------
	.section	.nv.constant0._Z25multi_tensor_apply_kernelI18TensorListMetadataILi5EE17LAMBStage1FunctorIN3c104HalfES4_S4_EJPfffffffEEvlPViT_T0_DpT1_,"a",@progbits
	.sectionflags	@""
	.align	4
.nv.constant0._Z25multi_tensor_apply_kernelI18TensorListMetadataILi5EE17LAMBStage1FunctorIN3c104HalfES4_S4_EJPfffffffEEvlPViT_T0_DpT1_:
	.zero		4000


//--------------------- .nv.constant0._Z25multi_tensor_apply_kernelI18TensorListMetadataILi5EE17LAMBStage1FunctorIN3c104HalfES4_fEJPfffffffEEvlPViT_T0_DpT1_ --------------------------
	.section	.nv.constant0._Z25multi_tensor_apply_kernelI18TensorListMetadataILi5EE17LAMBStage1FunctorIN3c104HalfES4_fEJPfffffffEEvlPViT_T0_DpT1_,"a",@progbits
	.sectionflags	@""
	.align	4
.nv.constant0._Z25multi_tensor_apply_kernelI18TensorListMetadataILi5EE17LAMBStage1FunctorIN3c104HalfES4_fEJPfffffffEEvlPViT_T0_DpT1_:
	.zero		4000


//--------------------- .nv.constant0._Z25multi_tensor_apply_kernelI18TensorListMetadataILi5EE17LAMBStage1FunctorIN3c104HalfEfS4_EJPfffffffEEvlPViT_T0_DpT1_ --------------------------
	.section	.nv.constant0._Z25multi_tensor_apply_kernelI18TensorListMetadataILi5EE17LAMBStage1FunctorIN3c104HalfEfS4_EJPfffffffEEvlPViT_T0_DpT1_,"a",@progbits
	.sectionflags	@""
	.align	4
.nv.constant0._Z25multi_tensor_apply_kernelI18TensorListMetadataILi5EE17LAMBStage1FunctorIN3c104HalfEfS4_EJPfffffffEEvlPViT_T0_DpT1_:
	.zero		4000


//--------------------- .nv.constant0._Z25multi_tensor_apply_kernelI18TensorListMetadataILi5EE17LAMBStage1FunctorIN3c104HalfEffEJPfffffffEEvlPViT_T0_DpT1_ --------------------------
	.section	.nv.constant0._Z25multi_tensor_apply_kernelI18TensorListMetadataILi5EE17LAMBStage1FunctorIN3c104HalfEffEJPfffffffEEvlPViT_T0_DpT1_,"a",@progbits
	.sectionflags	@""
	.align	4
.nv.constant0._Z25multi_tensor_apply_kernelI18TensorListMetadataILi5EE17LAMBStage1FunctorIN3c104HalfEffEJPfffffffEEvlPViT_T0_DpT1_:
	.zero		4000


//--------------------- .nv.constant0._Z25multi_tensor_apply_kernelI18TensorListMetadataILi5EE17LAMBStage1FunctorIfN3c104HalfES4_EJPfffffffEEvlPViT_T0_DpT1_ --------------------------
	.section	.nv.constant0._Z25multi_tensor_apply_kernelI18TensorListMetadataILi5EE17LAMBStage1FunctorIfN3c104HalfES4_EJPfffffffEEvlPViT_T0_DpT1_,"a",@progbits
	.sectionflags	@""
	.align	4
.nv.constant0._Z25multi_tensor_apply_kernelI18TensorListMetadataILi5EE17LAMBStage1FunctorIfN3c104HalfES4_EJPfffffffEEvlPViT_T0_DpT1_:
	.zero		4000


//--------------------- .nv.constant0._Z25multi_tensor_apply_kernelI18TensorListMetadataILi5EE17LAMBStage1FunctorIfN3c104HalfEfEJPfffffffEEvlPViT_T0_DpT1_ --------------------------
	.section	.nv.constant0._Z25multi_tensor_apply_kernelI18TensorListMetadataILi5EE17LAMBStage1FunctorIfN3c104HalfEfEJPfffffffEEvlPViT_T0_DpT1_,"a",@progbits
	.sectionflags	@""
	.align	4
.nv.constant0._Z25multi_tensor_apply_kernelI18TensorListMetadataILi5EE17LAMBStage1FunctorIfN3c104HalfEfEJPfffffffEEvlPViT_T0_DpT1_:
	.zero		4000


//--------------------- .nv.constant0._Z25multi_tensor_apply_kernelI18TensorListMetadataILi5EE17LAMBStage1FunctorIffN3c104HalfEEJPfffffffEEvlPViT_T0_DpT1_ --------------------------
	.section	.nv.constant0._Z25multi_tensor_apply_kernelI18TensorListMetadataILi5EE17LAMBStage1FunctorIffN3c104HalfEEJPfffffffEEvlPViT_T0_DpT1_,"a",@progbits
	.sectionflags	@""
	.align	4
.nv.constant0._Z25multi_tensor_apply_kernelI18TensorListMetadataILi5EE17LAMBStage1FunctorIffN3c104HalfEEJPfffffffEEvlPViT_T0_DpT1_:
	.zero		4000


//--------------------- .nv.constant0._Z25multi_tensor_apply_kernelI18TensorListMetadataILi5EE17LAMBStage1FunctorIfffEJPfffffffEEvlPViT_T0_DpT1_ --------------------------
	.section	.nv.constant0._Z25multi_tensor_apply_kernelI18TensorListMetadataILi5EE17LAMBStage1FunctorIfffEJPfffffffEEvlPViT_T0_DpT1_,"a",@progbits
	.sectionflags	@""
	.align	4
.nv.constant0._Z25multi_tensor_apply_kernelI18TensorListMetadataILi5EE17LAMBStage1FunctorIfffEJPfffffffEEvlPViT_T0_DpT1_:
	.zero		4000


//--------------------- SYMBOLS --------------------------

	.type		.nv.reservedSmem.offset0,@object
	.size		.nv.reservedSmem.offset0,0x4
